//
// Generated by NVIDIA NVVM Compiler
//
// Compiler Build ID: CL-36424714
// Cuda compilation tools, release 13.0, V13.0.88
// Based on NVVM 20.0.0
//

.version 9.0
.target sm_100
.address_size 64

	// .globl	_Z26gm29_kernel_generate_arrayP10gm29_statePjPl
// _ZZ26gm29_kernel_generate_arrayP10gm29_statePjPlE2xP has been demoted
// _ZZ26gm29_kernel_generate_arrayP10gm29_statePjPlE2xN has been demoted
// _ZZ26gm29_kernel_generate_arrayP10gm29_statePjPlE1a has been demoted
// _ZZ32gm29_kernel_generate_array_floatP10gm29_statePfPlE2xP has been demoted
// _ZZ32gm29_kernel_generate_array_floatP10gm29_statePfPlE2xN has been demoted
// _ZZ32gm29_kernel_generate_array_floatP10gm29_statePfPlE1a has been demoted
// _ZZ33gm29_kernel_generate_array_doubleP10gm29_statePdPlE2xP has been demoted
// _ZZ33gm29_kernel_generate_array_doubleP10gm29_statePdPlE2xN has been demoted
// _ZZ33gm29_kernel_generate_array_doubleP10gm29_statePdPlE1a has been demoted

.visible .entry _Z26gm29_kernel_generate_arrayP10gm29_statePjPl(
	.param .u64 .ptr .align 1 _Z26gm29_kernel_generate_arrayP10gm29_statePjPl_param_0,
	.param .u64 .ptr .align 1 _Z26gm29_kernel_generate_arrayP10gm29_statePjPl_param_1,
	.param .u64 .ptr .align 1 _Z26gm29_kernel_generate_arrayP10gm29_statePjPl_param_2
)
{
	.reg .pred 	%p<35>;
	.reg .b32 	%r<196>;
	.reg .b64 	%rd<282>;
	// demoted variable
	.shared .align 4 .b8 _ZZ26gm29_kernel_generate_arrayP10gm29_statePjPlE2xP[512];
	// demoted variable
	.shared .align 4 .b8 _ZZ26gm29_kernel_generate_arrayP10gm29_statePjPlE2xN[512];
	// demoted variable
	.shared .align 4 .b8 _ZZ26gm29_kernel_generate_arrayP10gm29_statePjPlE1a[512];
	ld.param.u64 	%rd49, [_Z26gm29_kernel_generate_arrayP10gm29_statePjPl_param_0];
	ld.param.u64 	%rd48, [_Z26gm29_kernel_generate_arrayP10gm29_statePjPl_param_1];
	ld.param.u64 	%rd50, [_Z26gm29_kernel_generate_arrayP10gm29_statePjPl_param_2];
	cvta.to.global.u64 	%rd51, %rd49;
	cvta.to.global.u64 	%rd1, %rd50;
	mov.u32 	%r1, %tid.x;
	and.b32  	%r2, %r1, 31;
	mov.u32 	%r63, %ctaid.x;
	mov.u32 	%r64, %ntid.x;
	mad.lo.s32 	%r65, %r63, %r64, %r1;
	shr.u32 	%r66, %r65, 5;
	cvt.u64.u32 	%rd52, %r66;
	ld.global.u64 	%rd2, [%rd1];
	mul.lo.s64 	%rd3, %rd2, %rd52;
	shl.b32 	%r67, %r1, 2;
	cvt.u64.u32 	%rd53, %r67;
	and.b64  	%rd54, %rd53, 124;
	add.s64 	%rd55, %rd51, %rd54;
	ld.global.u32 	%r192, [%rd55+128];
	ld.global.u32 	%r193, [%rd55];
	setp.eq.s64 	%p1, %rd3, 0;
	mov.u32 	%r177, %r192;
	@%p1 bra 	$L__BB0_18;
	mov.b32 	%r165, 0;
	mov.u32 	%r178, %r193;
	mov.u32 	%r177, %r192;
	mov.u64 	%rd263, %rd3;
$L__BB0_2:
	mov.u64 	%rd4, %rd263;
	mov.u32 	%r7, %r177;
	mov.u32 	%r6, %r178;
	and.b64  	%rd56, %rd4, 1;
	setp.eq.b64 	%p2, %rd56, 1;
	not.pred 	%p3, %p2;
	@%p3 bra 	$L__BB0_17;
	setp.eq.s32 	%p4, %r165, 0;
	mov.u32 	%r177, %r6;
	@%p4 bra 	$L__BB0_10;
	cvt.u64.u32 	%rd59, %r7;
	sub.s64 	%rd5, 536870909, %rd59;
	setp.eq.s32 	%p5, %r165, 1;
	mov.b64 	%rd267, 4;
	mov.b64 	%rd266, 2;
	mov.u32 	%r177, %r6;
	@%p5 bra 	$L__BB0_8;
	and.b32  	%r8, %r165, 2147483646;
	mov.b32 	%r169, 0;
	mov.b64 	%rd265, 4;
	mov.b64 	%rd264, 2;
	mov.u32 	%r177, %r6;
$L__BB0_6:
	cvt.u64.u32 	%rd62, %r177;
	and.b64  	%rd63, %rd265, 4294967295;
	and.b64  	%rd64, %rd264, 4294967295;
	mul.lo.s64 	%rd65, %rd5, %rd64;
	mad.lo.s64 	%rd66, %rd63, %rd62, %rd65;
	shr.u64 	%rd67, %rd66, 29;
	mad.lo.s64 	%rd68, %rd67, -536870909, %rd66;
	shr.u64 	%rd69, %rd68, 29;
	mad.lo.s64 	%rd70, %rd69, 3758096387, %rd68;
	mul.lo.s64 	%rd71, %rd63, %rd63;
	mad.lo.s64 	%rd72, %rd64, 536870907, %rd71;
	shr.u64 	%rd73, %rd72, 29;
	mad.lo.s64 	%rd74, %rd73, -536870909, %rd72;
	shr.u64 	%rd75, %rd74, 29;
	mad.lo.s64 	%rd76, %rd75, 3758096387, %rd74;
	mul.lo.s64 	%rd77, %rd64, %rd64;
	shr.u64 	%rd78, %rd77, 29;
	mad.lo.s64 	%rd79, %rd78, -536870909, %rd77;
	shr.u64 	%rd80, %rd79, 29;
	mad.lo.s64 	%rd81, %rd80, 3758096387, %rd79;
	and.b64  	%rd82, %rd70, 4294967295;
	and.b64  	%rd83, %rd76, 4294967295;
	and.b64  	%rd84, %rd81, 4294967295;
	mul.lo.s64 	%rd85, %rd5, %rd84;
	mad.lo.s64 	%rd86, %rd82, %rd83, %rd85;
	shr.u64 	%rd87, %rd86, 29;
	mad.lo.s64 	%rd88, %rd87, -536870909, %rd86;
	shr.u64 	%rd89, %rd88, 29;
	cvt.u32.u64 	%r71, %rd88;
	cvt.u32.u64 	%r72, %rd89;
	mov.b64 	%rd90, 3758096387;
	cvt.u32.u64 	%r73, %rd90;
	mad.lo.s32 	%r177, %r72, %r73, %r71;
	mul.lo.s64 	%rd91, %rd83, %rd83;
	mad.lo.s64 	%rd92, %rd84, 536870907, %rd91;
	shr.u64 	%rd93, %rd92, 29;
	mad.lo.s64 	%rd94, %rd93, -536870909, %rd92;
	shr.u64 	%rd95, %rd94, 29;
	mad.lo.s64 	%rd265, %rd95, 3758096387, %rd94;
	mul.lo.s64 	%rd96, %rd84, %rd84;
	shr.u64 	%rd97, %rd96, 29;
	mad.lo.s64 	%rd98, %rd97, -536870909, %rd96;
	shr.u64 	%rd99, %rd98, 29;
	mad.lo.s64 	%rd264, %rd99, 3758096387, %rd98;
	add.s32 	%r169, %r169, 2;
	setp.ne.s32 	%p6, %r169, %r8;
	@%p6 bra 	$L__BB0_6;
	and.b64  	%rd267, %rd265, 4294967295;
	and.b64  	%rd266, %rd264, 4294967295;
$L__BB0_8:
	and.b32  	%r74, %r165, 1;
	setp.eq.b32 	%p7, %r74, 1;
	not.pred 	%p8, %p7;
	@%p8 bra 	$L__BB0_10;
	cvt.u64.u32 	%rd100, %r177;
	mul.lo.s64 	%rd101, %rd5, %rd266;
	mad.lo.s64 	%rd102, %rd267, %rd100, %rd101;
	shr.u64 	%rd103, %rd102, 29;
	mad.lo.s64 	%rd104, %rd103, -536870909, %rd102;
	shr.u64 	%rd105, %rd104, 29;
	cvt.u32.u64 	%r75, %rd104;
	cvt.u32.u64 	%r76, %rd105;
	mov.b64 	%rd106, 3758096387;
	cvt.u32.u64 	%r77, %rd106;
	mad.lo.s32 	%r177, %r76, %r77, %r75;
$L__BB0_10:
	setp.eq.s32 	%p9, %r165, 0;
	shl.b32 	%r78, %r6, 2;
	shl.b32 	%r79, %r7, 1;
	sub.s32 	%r80, %r78, %r79;
	add.s32 	%r81, %r80, 1073741818;
	mul.hi.u32 	%r82, %r81, 25;
	sub.s32 	%r83, %r81, %r82;
	shr.u32 	%r84, %r83, 1;
	add.s32 	%r85, %r84, %r82;
	shr.u32 	%r86, %r85, 28;
	mul.lo.s32 	%r87, %r86, 536870909;
	sub.s32 	%r178, %r81, %r87;
	@%p9 bra 	$L__BB0_17;
	cvt.u64.u32 	%rd109, %r6;
	sub.s64 	%rd14, 536870909, %rd109;
	setp.eq.s32 	%p10, %r165, 1;
	mov.b64 	%rd271, 4;
	mov.b64 	%rd270, 2;
	@%p10 bra 	$L__BB0_15;
	and.b32  	%r18, %r165, 2147483646;
	mov.b32 	%r174, 0;
	mov.b64 	%rd269, 4;
	mov.b64 	%rd268, 2;
$L__BB0_13:
	cvt.u64.u32 	%rd112, %r178;
	and.b64  	%rd113, %rd269, 4294967295;
	and.b64  	%rd114, %rd268, 4294967295;
	mul.lo.s64 	%rd115, %rd14, %rd114;
	mad.lo.s64 	%rd116, %rd113, %rd112, %rd115;
	shr.u64 	%rd117, %rd116, 29;
	mad.lo.s64 	%rd118, %rd117, -536870909, %rd116;
	shr.u64 	%rd119, %rd118, 29;
	mad.lo.s64 	%rd120, %rd119, 3758096387, %rd118;
	mul.lo.s64 	%rd121, %rd113, %rd113;
	mad.lo.s64 	%rd122, %rd114, 536870907, %rd121;
	shr.u64 	%rd123, %rd122, 29;
	mad.lo.s64 	%rd124, %rd123, -536870909, %rd122;
	shr.u64 	%rd125, %rd124, 29;
	mad.lo.s64 	%rd126, %rd125, 3758096387, %rd124;
	mul.lo.s64 	%rd127, %rd114, %rd114;
	shr.u64 	%rd128, %rd127, 29;
	mad.lo.s64 	%rd129, %rd128, -536870909, %rd127;
	shr.u64 	%rd130, %rd129, 29;
	mad.lo.s64 	%rd131, %rd130, 3758096387, %rd129;
	and.b64  	%rd132, %rd120, 4294967295;
	and.b64  	%rd133, %rd126, 4294967295;
	and.b64  	%rd134, %rd131, 4294967295;
	mul.lo.s64 	%rd135, %rd14, %rd134;
	mad.lo.s64 	%rd136, %rd132, %rd133, %rd135;
	shr.u64 	%rd137, %rd136, 29;
	mad.lo.s64 	%rd138, %rd137, -536870909, %rd136;
	shr.u64 	%rd139, %rd138, 29;
	cvt.u32.u64 	%r90, %rd138;
	cvt.u32.u64 	%r91, %rd139;
	mov.b64 	%rd140, 3758096387;
	cvt.u32.u64 	%r92, %rd140;
	mad.lo.s32 	%r178, %r91, %r92, %r90;
	mul.lo.s64 	%rd141, %rd133, %rd133;
	mad.lo.s64 	%rd142, %rd134, 536870907, %rd141;
	shr.u64 	%rd143, %rd142, 29;
	mad.lo.s64 	%rd144, %rd143, -536870909, %rd142;
	shr.u64 	%rd145, %rd144, 29;
	mad.lo.s64 	%rd269, %rd145, 3758096387, %rd144;
	mul.lo.s64 	%rd146, %rd134, %rd134;
	shr.u64 	%rd147, %rd146, 29;
	mad.lo.s64 	%rd148, %rd147, -536870909, %rd146;
	shr.u64 	%rd149, %rd148, 29;
	mad.lo.s64 	%rd268, %rd149, 3758096387, %rd148;
	add.s32 	%r174, %r174, 2;
	setp.ne.s32 	%p11, %r174, %r18;
	@%p11 bra 	$L__BB0_13;
	and.b64  	%rd271, %rd269, 4294967295;
	and.b64  	%rd270, %rd268, 4294967295;
$L__BB0_15:
	and.b32  	%r93, %r165, 1;
	setp.eq.b32 	%p12, %r93, 1;
	not.pred 	%p13, %p12;
	@%p13 bra 	$L__BB0_17;
	cvt.u64.u32 	%rd150, %r178;
	mul.lo.s64 	%rd151, %rd14, %rd270;
	mad.lo.s64 	%rd152, %rd271, %rd150, %rd151;
	shr.u64 	%rd153, %rd152, 29;
	mad.lo.s64 	%rd154, %rd153, -536870909, %rd152;
	shr.u64 	%rd155, %rd154, 29;
	cvt.u32.u64 	%r94, %rd154;
	cvt.u32.u64 	%r95, %rd155;
	mov.b64 	%rd156, 3758096387;
	cvt.u32.u64 	%r96, %rd156;
	mad.lo.s32 	%r178, %r95, %r96, %r94;
$L__BB0_17:
	shr.u64 	%rd263, %rd4, 1;
	add.s32 	%r165, %r165, 1;
	setp.gt.u64 	%p14, %rd4, 1;
	@%p14 bra 	$L__BB0_2;
$L__BB0_18:
	mov.u32 	%r98, _ZZ26gm29_kernel_generate_arrayP10gm29_statePjPlE2xP;
	add.s32 	%r30, %r98, %r67;
	st.shared.u32 	[%r30], %r177;
	add.s64 	%rd272, %rd3, 1;
	setp.eq.s64 	%p15, %rd272, 0;
	@%p15 bra 	$L__BB0_36;
	mov.b32 	%r180, 0;
$L__BB0_20:
	mov.u64 	%rd25, %rd272;
	mov.u32 	%r33, %r192;
	mov.u32 	%r32, %r193;
	and.b64  	%rd157, %rd25, 1;
	setp.eq.b64 	%p16, %rd157, 1;
	not.pred 	%p17, %p16;
	@%p17 bra 	$L__BB0_35;
	setp.eq.s32 	%p18, %r180, 0;
	mov.u32 	%r192, %r32;
	@%p18 bra 	$L__BB0_28;
	cvt.u64.u32 	%rd160, %r33;
	sub.s64 	%rd26, 536870909, %rd160;
	setp.eq.s32 	%p19, %r180, 1;
	mov.b64 	%rd276, 4;
	mov.b64 	%rd275, 2;
	mov.u32 	%r192, %r32;
	@%p19 bra 	$L__BB0_26;
	and.b32  	%r101, %r180, -2;
	neg.s32 	%r183, %r101;
	mov.b64 	%rd274, 4;
	mov.b64 	%rd273, 2;
	mov.u32 	%r192, %r32;
$L__BB0_24:
	cvt.u64.u32 	%rd163, %r192;
	and.b64  	%rd164, %rd274, 4294967295;
	and.b64  	%rd165, %rd273, 4294967295;
	mul.lo.s64 	%rd166, %rd26, %rd165;
	mad.lo.s64 	%rd167, %rd164, %rd163, %rd166;
	shr.u64 	%rd168, %rd167, 29;
	mad.lo.s64 	%rd169, %rd168, -536870909, %rd167;
	shr.u64 	%rd170, %rd169, 29;
	mad.lo.s64 	%rd171, %rd170, 3758096387, %rd169;
	mul.lo.s64 	%rd172, %rd164, %rd164;
	mad.lo.s64 	%rd173, %rd165, 536870907, %rd172;
	shr.u64 	%rd174, %rd173, 29;
	mad.lo.s64 	%rd175, %rd174, -536870909, %rd173;
	shr.u64 	%rd176, %rd175, 29;
	mad.lo.s64 	%rd177, %rd176, 3758096387, %rd175;
	mul.lo.s64 	%rd178, %rd165, %rd165;
	shr.u64 	%rd179, %rd178, 29;
	mad.lo.s64 	%rd180, %rd179, -536870909, %rd178;
	shr.u64 	%rd181, %rd180, 29;
	mad.lo.s64 	%rd182, %rd181, 3758096387, %rd180;
	and.b64  	%rd183, %rd171, 4294967295;
	and.b64  	%rd184, %rd177, 4294967295;
	and.b64  	%rd185, %rd182, 4294967295;
	mul.lo.s64 	%rd186, %rd26, %rd185;
	mad.lo.s64 	%rd187, %rd183, %rd184, %rd186;
	shr.u64 	%rd188, %rd187, 29;
	mad.lo.s64 	%rd189, %rd188, -536870909, %rd187;
	shr.u64 	%rd190, %rd189, 29;
	cvt.u32.u64 	%r102, %rd189;
	cvt.u32.u64 	%r103, %rd190;
	mov.b64 	%rd191, 3758096387;
	cvt.u32.u64 	%r104, %rd191;
	mad.lo.s32 	%r192, %r103, %r104, %r102;
	mul.lo.s64 	%rd192, %rd184, %rd184;
	mad.lo.s64 	%rd193, %rd185, 536870907, %rd192;
	shr.u64 	%rd194, %rd193, 29;
	mad.lo.s64 	%rd195, %rd194, -536870909, %rd193;
	shr.u64 	%rd196, %rd195, 29;
	mad.lo.s64 	%rd274, %rd196, 3758096387, %rd195;
	mul.lo.s64 	%rd197, %rd185, %rd185;
	shr.u64 	%rd198, %rd197, 29;
	mad.lo.s64 	%rd199, %rd198, -536870909, %rd197;
	shr.u64 	%rd200, %rd199, 29;
	mad.lo.s64 	%rd273, %rd200, 3758096387, %rd199;
	add.s32 	%r183, %r183, 2;
	setp.ne.s32 	%p20, %r183, 0;
	@%p20 bra 	$L__BB0_24;
	and.b64  	%rd276, %rd274, 4294967295;
	and.b64  	%rd275, %rd273, 4294967295;
$L__BB0_26:
	and.b32  	%r105, %r180, 1;
	setp.eq.b32 	%p21, %r105, 1;
	not.pred 	%p22, %p21;
	@%p22 bra 	$L__BB0_28;
	cvt.u64.u32 	%rd201, %r192;
	mul.lo.s64 	%rd202, %rd26, %rd275;
	mad.lo.s64 	%rd203, %rd276, %rd201, %rd202;
	shr.u64 	%rd204, %rd203, 29;
	mad.lo.s64 	%rd205, %rd204, -536870909, %rd203;
	shr.u64 	%rd206, %rd205, 29;
	cvt.u32.u64 	%r106, %rd205;
	cvt.u32.u64 	%r107, %rd206;
	mov.b64 	%rd207, 3758096387;
	cvt.u32.u64 	%r108, %rd207;
	mad.lo.s32 	%r192, %r107, %r108, %r106;
$L__BB0_28:
	setp.eq.s32 	%p23, %r180, 0;
	shl.b32 	%r109, %r32, 2;
	shl.b32 	%r110, %r33, 1;
	sub.s32 	%r111, %r109, %r110;
	add.s32 	%r112, %r111, 1073741818;
	mul.hi.u32 	%r113, %r112, 25;
	sub.s32 	%r114, %r112, %r113;
	shr.u32 	%r115, %r114, 1;
	add.s32 	%r116, %r115, %r113;
	shr.u32 	%r117, %r116, 28;
	mul.lo.s32 	%r118, %r117, 536870909;
	sub.s32 	%r193, %r112, %r118;
	@%p23 bra 	$L__BB0_35;
	cvt.u64.u32 	%rd210, %r32;
	sub.s64 	%rd35, 536870909, %rd210;
	setp.eq.s32 	%p24, %r180, 1;
	mov.b64 	%rd280, 4;
	mov.b64 	%rd279, 2;
	@%p24 bra 	$L__BB0_33;
	and.b32  	%r44, %r180, 2147483646;
	mov.b32 	%r189, 0;
	mov.b64 	%rd278, 4;
	mov.b64 	%rd277, 2;
$L__BB0_31:
	cvt.u64.u32 	%rd213, %r193;
	and.b64  	%rd214, %rd278, 4294967295;
	and.b64  	%rd215, %rd277, 4294967295;
	mul.lo.s64 	%rd216, %rd35, %rd215;
	mad.lo.s64 	%rd217, %rd214, %rd213, %rd216;
	shr.u64 	%rd218, %rd217, 29;
	mad.lo.s64 	%rd219, %rd218, -536870909, %rd217;
	shr.u64 	%rd220, %rd219, 29;
	mad.lo.s64 	%rd221, %rd220, 3758096387, %rd219;
	mul.lo.s64 	%rd222, %rd214, %rd214;
	mad.lo.s64 	%rd223, %rd215, 536870907, %rd222;
	shr.u64 	%rd224, %rd223, 29;
	mad.lo.s64 	%rd225, %rd224, -536870909, %rd223;
	shr.u64 	%rd226, %rd225, 29;
	mad.lo.s64 	%rd227, %rd226, 3758096387, %rd225;
	mul.lo.s64 	%rd228, %rd215, %rd215;
	shr.u64 	%rd229, %rd228, 29;
	mad.lo.s64 	%rd230, %rd229, -536870909, %rd228;
	shr.u64 	%rd231, %rd230, 29;
	mad.lo.s64 	%rd232, %rd231, 3758096387, %rd230;
	and.b64  	%rd233, %rd221, 4294967295;
	and.b64  	%rd234, %rd227, 4294967295;
	and.b64  	%rd235, %rd232, 4294967295;
	mul.lo.s64 	%rd236, %rd35, %rd235;
	mad.lo.s64 	%rd237, %rd233, %rd234, %rd236;
	shr.u64 	%rd238, %rd237, 29;
	mad.lo.s64 	%rd239, %rd238, -536870909, %rd237;
	shr.u64 	%rd240, %rd239, 29;
	cvt.u32.u64 	%r121, %rd239;
	cvt.u32.u64 	%r122, %rd240;
	mov.b64 	%rd241, 3758096387;
	cvt.u32.u64 	%r123, %rd241;
	mad.lo.s32 	%r193, %r122, %r123, %r121;
	mul.lo.s64 	%rd242, %rd234, %rd234;
	mad.lo.s64 	%rd243, %rd235, 536870907, %rd242;
	shr.u64 	%rd244, %rd243, 29;
	mad.lo.s64 	%rd245, %rd244, -536870909, %rd243;
	shr.u64 	%rd246, %rd245, 29;
	mad.lo.s64 	%rd278, %rd246, 3758096387, %rd245;
	mul.lo.s64 	%rd247, %rd235, %rd235;
	shr.u64 	%rd248, %rd247, 29;
	mad.lo.s64 	%rd249, %rd248, -536870909, %rd247;
	shr.u64 	%rd250, %rd249, 29;
	mad.lo.s64 	%rd277, %rd250, 3758096387, %rd249;
	add.s32 	%r189, %r189, 2;
	setp.ne.s32 	%p25, %r189, %r44;
	@%p25 bra 	$L__BB0_31;
	and.b64  	%rd280, %rd278, 4294967295;
	and.b64  	%rd279, %rd277, 4294967295;
$L__BB0_33:
	and.b32  	%r124, %r180, 1;
	setp.eq.b32 	%p26, %r124, 1;
	not.pred 	%p27, %p26;
	@%p27 bra 	$L__BB0_35;
	cvt.u64.u32 	%rd251, %r193;
	mul.lo.s64 	%rd252, %rd35, %rd279;
	mad.lo.s64 	%rd253, %rd280, %rd251, %rd252;
	shr.u64 	%rd254, %rd253, 29;
	mad.lo.s64 	%rd255, %rd254, -536870909, %rd253;
	shr.u64 	%rd256, %rd255, 29;
	cvt.u32.u64 	%r125, %rd255;
	cvt.u32.u64 	%r126, %rd256;
	mov.b64 	%rd257, 3758096387;
	cvt.u32.u64 	%r127, %rd257;
	mad.lo.s32 	%r193, %r126, %r127, %r125;
$L__BB0_35:
	shr.u64 	%rd272, %rd25, 1;
	add.s32 	%r180, %r180, 1;
	setp.gt.u64 	%p28, %rd25, 1;
	@%p28 bra 	$L__BB0_20;
$L__BB0_36:
	mov.u32 	%r129, _ZZ26gm29_kernel_generate_arrayP10gm29_statePjPlE2xN;
	add.s32 	%r56, %r129, %r67;
	st.shared.u32 	[%r56], %r192;
	setp.lt.s64 	%p29, %rd2, 1;
	@%p29 bra 	$L__BB0_45;
	mov.b32 	%r131, 1;
	shl.b32 	%r57, %r131, %r2;
	mov.u32 	%r133, _ZZ26gm29_kernel_generate_arrayP10gm29_statePjPlE1a;
	add.s32 	%r58, %r133, %r67;
	and.b32  	%r59, %r1, 3;
	and.b32  	%r60, %r1, 15;
	cvta.to.global.u64 	%rd45, %rd48;
	mov.b32 	%r195, 0;
	mov.b64 	%rd281, 0;
$L__BB0_38:
	setp.ne.s32 	%p30, %r59, 0;
	ld.shared.u32 	%r134, [%r56];
	ld.shared.u32 	%r135, [%r30];
	shl.b32 	%r136, %r134, 2;
	shl.b32 	%r137, %r135, 1;
	sub.s32 	%r138, %r136, %r137;
	add.s32 	%r139, %r138, 1073741818;
	mul.hi.u32 	%r140, %r139, 25;
	sub.s32 	%r141, %r139, %r140;
	shr.u32 	%r142, %r141, 1;
	add.s32 	%r143, %r142, %r140;
	shr.u32 	%r144, %r143, 28;
	mul.lo.s32 	%r145, %r144, 536870909;
	sub.s32 	%r146, %r139, %r145;
	st.shared.u32 	[%r30], %r134;
	st.shared.u32 	[%r56], %r146;
	setp.lt.u32 	%p31, %r146, 268435456;
	selp.b32 	%r147, 0, %r57, %p31;
	st.shared.u32 	[%r58], %r147;
	bar.sync 	0;
	@%p30 bra 	$L__BB0_40;
	ld.shared.u32 	%r148, [%r58];
	ld.shared.u32 	%r149, [%r58+4];
	add.s32 	%r150, %r149, %r148;
	ld.shared.u32 	%r151, [%r58+8];
	add.s32 	%r152, %r150, %r151;
	ld.shared.u32 	%r153, [%r58+12];
	add.s32 	%r154, %r152, %r153;
	st.shared.u32 	[%r58], %r154;
$L__BB0_40:
	setp.ne.s32 	%p32, %r60, 0;
	bar.sync 	0;
	@%p32 bra 	$L__BB0_42;
	ld.shared.u32 	%r155, [%r58];
	ld.shared.u32 	%r156, [%r58+16];
	add.s32 	%r157, %r156, %r155;
	ld.shared.u32 	%r158, [%r58+32];
	add.s32 	%r159, %r157, %r158;
	ld.shared.u32 	%r160, [%r58+48];
	add.s32 	%r161, %r159, %r160;
	st.shared.u32 	[%r58], %r161;
$L__BB0_42:
	setp.ne.s32 	%p33, %r2, 0;
	bar.sync 	0;
	@%p33 bra 	$L__BB0_44;
	ld.shared.u32 	%r162, [%r58];
	ld.shared.u32 	%r163, [%r58+64];
	add.s32 	%r164, %r163, %r162;
	add.s64 	%rd259, %rd281, %rd3;
	shl.b64 	%rd260, %rd259, 2;
	add.s64 	%rd261, %rd45, %rd260;
	st.global.u32 	[%rd261], %r164;
$L__BB0_44:
	add.s32 	%r195, %r195, 1;
	cvt.u64.u32 	%rd281, %r195;
	ld.global.u64 	%rd262, [%rd1];
	setp.gt.s64 	%p34, %rd262, %rd281;
	@%p34 bra 	$L__BB0_38;
$L__BB0_45:
	ret;

}
	// .globl	_Z32gm29_kernel_generate_array_floatP10gm29_statePfPl
.visible .entry _Z32gm29_kernel_generate_array_floatP10gm29_statePfPl(
	.param .u64 .ptr .align 1 _Z32gm29_kernel_generate_array_floatP10gm29_statePfPl_param_0,
	.param .u64 .ptr .align 1 _Z32gm29_kernel_generate_array_floatP10gm29_statePfPl_param_1,
	.param .u64 .ptr .align 1 _Z32gm29_kernel_generate_array_floatP10gm29_statePfPl_param_2
)
{
	.reg .pred 	%p<35>;
	.reg .b32 	%r<196>;
	.reg .b32 	%f<3>;
	.reg .b64 	%rd<282>;
	// demoted variable
	.shared .align 4 .b8 _ZZ32gm29_kernel_generate_array_floatP10gm29_statePfPlE2xP[512];
	// demoted variable
	.shared .align 4 .b8 _ZZ32gm29_kernel_generate_array_floatP10gm29_statePfPlE2xN[512];
	// demoted variable
	.shared .align 4 .b8 _ZZ32gm29_kernel_generate_array_floatP10gm29_statePfPlE1a[512];
	ld.param.u64 	%rd49, [_Z32gm29_kernel_generate_array_floatP10gm29_statePfPl_param_0];
	ld.param.u64 	%rd48, [_Z32gm29_kernel_generate_array_floatP10gm29_statePfPl_param_1];
	ld.param.u64 	%rd50, [_Z32gm29_kernel_generate_array_floatP10gm29_statePfPl_param_2];
	cvta.to.global.u64 	%rd51, %rd49;
	cvta.to.global.u64 	%rd1, %rd50;
	mov.u32 	%r1, %tid.x;
	and.b32  	%r2, %r1, 31;
	mov.u32 	%r63, %ctaid.x;
	mov.u32 	%r64, %ntid.x;
	mad.lo.s32 	%r65, %r63, %r64, %r1;
	shr.u32 	%r66, %r65, 5;
	cvt.u64.u32 	%rd52, %r66;
	ld.global.u64 	%rd2, [%rd1];
	mul.lo.s64 	%rd3, %rd2, %rd52;
	shl.b32 	%r67, %r1, 2;
	cvt.u64.u32 	%rd53, %r67;
	and.b64  	%rd54, %rd53, 124;
	add.s64 	%rd55, %rd51, %rd54;
	ld.global.u32 	%r192, [%rd55+128];
	ld.global.u32 	%r193, [%rd55];
	setp.eq.s64 	%p1, %rd3, 0;
	mov.u32 	%r177, %r192;
	@%p1 bra 	$L__BB1_18;
	mov.b32 	%r165, 0;
	mov.u32 	%r178, %r193;
	mov.u32 	%r177, %r192;
	mov.u64 	%rd263, %rd3;
$L__BB1_2:
	mov.u64 	%rd4, %rd263;
	mov.u32 	%r7, %r177;
	mov.u32 	%r6, %r178;
	and.b64  	%rd56, %rd4, 1;
	setp.eq.b64 	%p2, %rd56, 1;
	not.pred 	%p3, %p2;
	@%p3 bra 	$L__BB1_17;
	setp.eq.s32 	%p4, %r165, 0;
	mov.u32 	%r177, %r6;
	@%p4 bra 	$L__BB1_10;
	cvt.u64.u32 	%rd59, %r7;
	sub.s64 	%rd5, 536870909, %rd59;
	setp.eq.s32 	%p5, %r165, 1;
	mov.b64 	%rd267, 4;
	mov.b64 	%rd266, 2;
	mov.u32 	%r177, %r6;
	@%p5 bra 	$L__BB1_8;
	and.b32  	%r8, %r165, 2147483646;
	mov.b32 	%r169, 0;
	mov.b64 	%rd265, 4;
	mov.b64 	%rd264, 2;
	mov.u32 	%r177, %r6;
$L__BB1_6:
	cvt.u64.u32 	%rd62, %r177;
	and.b64  	%rd63, %rd265, 4294967295;
	and.b64  	%rd64, %rd264, 4294967295;
	mul.lo.s64 	%rd65, %rd5, %rd64;
	mad.lo.s64 	%rd66, %rd63, %rd62, %rd65;
	shr.u64 	%rd67, %rd66, 29;
	mad.lo.s64 	%rd68, %rd67, -536870909, %rd66;
	shr.u64 	%rd69, %rd68, 29;
	mad.lo.s64 	%rd70, %rd69, 3758096387, %rd68;
	mul.lo.s64 	%rd71, %rd63, %rd63;
	mad.lo.s64 	%rd72, %rd64, 536870907, %rd71;
	shr.u64 	%rd73, %rd72, 29;
	mad.lo.s64 	%rd74, %rd73, -536870909, %rd72;
	shr.u64 	%rd75, %rd74, 29;
	mad.lo.s64 	%rd76, %rd75, 3758096387, %rd74;
	mul.lo.s64 	%rd77, %rd64, %rd64;
	shr.u64 	%rd78, %rd77, 29;
	mad.lo.s64 	%rd79, %rd78, -536870909, %rd77;
	shr.u64 	%rd80, %rd79, 29;
	mad.lo.s64 	%rd81, %rd80, 3758096387, %rd79;
	and.b64  	%rd82, %rd70, 4294967295;
	and.b64  	%rd83, %rd76, 4294967295;
	and.b64  	%rd84, %rd81, 4294967295;
	mul.lo.s64 	%rd85, %rd5, %rd84;
	mad.lo.s64 	%rd86, %rd82, %rd83, %rd85;
	shr.u64 	%rd87, %rd86, 29;
	mad.lo.s64 	%rd88, %rd87, -536870909, %rd86;
	shr.u64 	%rd89, %rd88, 29;
	cvt.u32.u64 	%r71, %rd88;
	cvt.u32.u64 	%r72, %rd89;
	mov.b64 	%rd90, 3758096387;
	cvt.u32.u64 	%r73, %rd90;
	mad.lo.s32 	%r177, %r72, %r73, %r71;
	mul.lo.s64 	%rd91, %rd83, %rd83;
	mad.lo.s64 	%rd92, %rd84, 536870907, %rd91;
	shr.u64 	%rd93, %rd92, 29;
	mad.lo.s64 	%rd94, %rd93, -536870909, %rd92;
	shr.u64 	%rd95, %rd94, 29;
	mad.lo.s64 	%rd265, %rd95, 3758096387, %rd94;
	mul.lo.s64 	%rd96, %rd84, %rd84;
	shr.u64 	%rd97, %rd96, 29;
	mad.lo.s64 	%rd98, %rd97, -536870909, %rd96;
	shr.u64 	%rd99, %rd98, 29;
	mad.lo.s64 	%rd264, %rd99, 3758096387, %rd98;
	add.s32 	%r169, %r169, 2;
	setp.ne.s32 	%p6, %r169, %r8;
	@%p6 bra 	$L__BB1_6;
	and.b64  	%rd267, %rd265, 4294967295;
	and.b64  	%rd266, %rd264, 4294967295;
$L__BB1_8:
	and.b32  	%r74, %r165, 1;
	setp.eq.b32 	%p7, %r74, 1;
	not.pred 	%p8, %p7;
	@%p8 bra 	$L__BB1_10;
	cvt.u64.u32 	%rd100, %r177;
	mul.lo.s64 	%rd101, %rd5, %rd266;
	mad.lo.s64 	%rd102, %rd267, %rd100, %rd101;
	shr.u64 	%rd103, %rd102, 29;
	mad.lo.s64 	%rd104, %rd103, -536870909, %rd102;
	shr.u64 	%rd105, %rd104, 29;
	cvt.u32.u64 	%r75, %rd104;
	cvt.u32.u64 	%r76, %rd105;
	mov.b64 	%rd106, 3758096387;
	cvt.u32.u64 	%r77, %rd106;
	mad.lo.s32 	%r177, %r76, %r77, %r75;
$L__BB1_10:
	setp.eq.s32 	%p9, %r165, 0;
	shl.b32 	%r78, %r6, 2;
	shl.b32 	%r79, %r7, 1;
	sub.s32 	%r80, %r78, %r79;
	add.s32 	%r81, %r80, 1073741818;
	mul.hi.u32 	%r82, %r81, 25;
	sub.s32 	%r83, %r81, %r82;
	shr.u32 	%r84, %r83, 1;
	add.s32 	%r85, %r84, %r82;
	shr.u32 	%r86, %r85, 28;
	mul.lo.s32 	%r87, %r86, 536870909;
	sub.s32 	%r178, %r81, %r87;
	@%p9 bra 	$L__BB1_17;
	cvt.u64.u32 	%rd109, %r6;
	sub.s64 	%rd14, 536870909, %rd109;
	setp.eq.s32 	%p10, %r165, 1;
	mov.b64 	%rd271, 4;
	mov.b64 	%rd270, 2;
	@%p10 bra 	$L__BB1_15;
	and.b32  	%r18, %r165, 2147483646;
	mov.b32 	%r174, 0;
	mov.b64 	%rd269, 4;
	mov.b64 	%rd268, 2;
$L__BB1_13:
	cvt.u64.u32 	%rd112, %r178;
	and.b64  	%rd113, %rd269, 4294967295;
	and.b64  	%rd114, %rd268, 4294967295;
	mul.lo.s64 	%rd115, %rd14, %rd114;
	mad.lo.s64 	%rd116, %rd113, %rd112, %rd115;
	shr.u64 	%rd117, %rd116, 29;
	mad.lo.s64 	%rd118, %rd117, -536870909, %rd116;
	shr.u64 	%rd119, %rd118, 29;
	mad.lo.s64 	%rd120, %rd119, 3758096387, %rd118;
	mul.lo.s64 	%rd121, %rd113, %rd113;
	mad.lo.s64 	%rd122, %rd114, 536870907, %rd121;
	shr.u64 	%rd123, %rd122, 29;
	mad.lo.s64 	%rd124, %rd123, -536870909, %rd122;
	shr.u64 	%rd125, %rd124, 29;
	mad.lo.s64 	%rd126, %rd125, 3758096387, %rd124;
	mul.lo.s64 	%rd127, %rd114, %rd114;
	shr.u64 	%rd128, %rd127, 29;
	mad.lo.s64 	%rd129, %rd128, -536870909, %rd127;
	shr.u64 	%rd130, %rd129, 29;
	mad.lo.s64 	%rd131, %rd130, 3758096387, %rd129;
	and.b64  	%rd132, %rd120, 4294967295;
	and.b64  	%rd133, %rd126, 4294967295;
	and.b64  	%rd134, %rd131, 4294967295;
	mul.lo.s64 	%rd135, %rd14, %rd134;
	mad.lo.s64 	%rd136, %rd132, %rd133, %rd135;
	shr.u64 	%rd137, %rd136, 29;
	mad.lo.s64 	%rd138, %rd137, -536870909, %rd136;
	shr.u64 	%rd139, %rd138, 29;
	cvt.u32.u64 	%r90, %rd138;
	cvt.u32.u64 	%r91, %rd139;
	mov.b64 	%rd140, 3758096387;
	cvt.u32.u64 	%r92, %rd140;
	mad.lo.s32 	%r178, %r91, %r92, %r90;
	mul.lo.s64 	%rd141, %rd133, %rd133;
	mad.lo.s64 	%rd142, %rd134, 536870907, %rd141;
	shr.u64 	%rd143, %rd142, 29;
	mad.lo.s64 	%rd144, %rd143, -536870909, %rd142;
	shr.u64 	%rd145, %rd144, 29;
	mad.lo.s64 	%rd269, %rd145, 3758096387, %rd144;
	mul.lo.s64 	%rd146, %rd134, %rd134;
	shr.u64 	%rd147, %rd146, 29;
	mad.lo.s64 	%rd148, %rd147, -536870909, %rd146;
	shr.u64 	%rd149, %rd148, 29;
	mad.lo.s64 	%rd268, %rd149, 3758096387, %rd148;
	add.s32 	%r174, %r174, 2;
	setp.ne.s32 	%p11, %r174, %r18;
	@%p11 bra 	$L__BB1_13;
	and.b64  	%rd271, %rd269, 4294967295;
	and.b64  	%rd270, %rd268, 4294967295;
$L__BB1_15:
	and.b32  	%r93, %r165, 1;
	setp.eq.b32 	%p12, %r93, 1;
	not.pred 	%p13, %p12;
	@%p13 bra 	$L__BB1_17;
	cvt.u64.u32 	%rd150, %r178;
	mul.lo.s64 	%rd151, %rd14, %rd270;
	mad.lo.s64 	%rd152, %rd271, %rd150, %rd151;
	shr.u64 	%rd153, %rd152, 29;
	mad.lo.s64 	%rd154, %rd153, -536870909, %rd152;
	shr.u64 	%rd155, %rd154, 29;
	cvt.u32.u64 	%r94, %rd154;
	cvt.u32.u64 	%r95, %rd155;
	mov.b64 	%rd156, 3758096387;
	cvt.u32.u64 	%r96, %rd156;
	mad.lo.s32 	%r178, %r95, %r96, %r94;
$L__BB1_17:
	shr.u64 	%rd263, %rd4, 1;
	add.s32 	%r165, %r165, 1;
	setp.gt.u64 	%p14, %rd4, 1;
	@%p14 bra 	$L__BB1_2;
$L__BB1_18:
	mov.u32 	%r98, _ZZ32gm29_kernel_generate_array_floatP10gm29_statePfPlE2xP;
	add.s32 	%r30, %r98, %r67;
	st.shared.u32 	[%r30], %r177;
	add.s64 	%rd272, %rd3, 1;
	setp.eq.s64 	%p15, %rd272, 0;
	@%p15 bra 	$L__BB1_36;
	mov.b32 	%r180, 0;
$L__BB1_20:
	mov.u64 	%rd25, %rd272;
	mov.u32 	%r33, %r192;
	mov.u32 	%r32, %r193;
	and.b64  	%rd157, %rd25, 1;
	setp.eq.b64 	%p16, %rd157, 1;
	not.pred 	%p17, %p16;
	@%p17 bra 	$L__BB1_35;
	setp.eq.s32 	%p18, %r180, 0;
	mov.u32 	%r192, %r32;
	@%p18 bra 	$L__BB1_28;
	cvt.u64.u32 	%rd160, %r33;
	sub.s64 	%rd26, 536870909, %rd160;
	setp.eq.s32 	%p19, %r180, 1;
	mov.b64 	%rd276, 4;
	mov.b64 	%rd275, 2;
	mov.u32 	%r192, %r32;
	@%p19 bra 	$L__BB1_26;
	and.b32  	%r101, %r180, -2;
	neg.s32 	%r183, %r101;
	mov.b64 	%rd274, 4;
	mov.b64 	%rd273, 2;
	mov.u32 	%r192, %r32;
$L__BB1_24:
	cvt.u64.u32 	%rd163, %r192;
	and.b64  	%rd164, %rd274, 4294967295;
	and.b64  	%rd165, %rd273, 4294967295;
	mul.lo.s64 	%rd166, %rd26, %rd165;
	mad.lo.s64 	%rd167, %rd164, %rd163, %rd166;
	shr.u64 	%rd168, %rd167, 29;
	mad.lo.s64 	%rd169, %rd168, -536870909, %rd167;
	shr.u64 	%rd170, %rd169, 29;
	mad.lo.s64 	%rd171, %rd170, 3758096387, %rd169;
	mul.lo.s64 	%rd172, %rd164, %rd164;
	mad.lo.s64 	%rd173, %rd165, 536870907, %rd172;
	shr.u64 	%rd174, %rd173, 29;
	mad.lo.s64 	%rd175, %rd174, -536870909, %rd173;
	shr.u64 	%rd176, %rd175, 29;
	mad.lo.s64 	%rd177, %rd176, 3758096387, %rd175;
	mul.lo.s64 	%rd178, %rd165, %rd165;
	shr.u64 	%rd179, %rd178, 29;
	mad.lo.s64 	%rd180, %rd179, -536870909, %rd178;
	shr.u64 	%rd181, %rd180, 29;
	mad.lo.s64 	%rd182, %rd181, 3758096387, %rd180;
	and.b64  	%rd183, %rd171, 4294967295;
	and.b64  	%rd184, %rd177, 4294967295;
	and.b64  	%rd185, %rd182, 4294967295;
	mul.lo.s64 	%rd186, %rd26, %rd185;
	mad.lo.s64 	%rd187, %rd183, %rd184, %rd186;
	shr.u64 	%rd188, %rd187, 29;
	mad.lo.s64 	%rd189, %rd188, -536870909, %rd187;
	shr.u64 	%rd190, %rd189, 29;
	cvt.u32.u64 	%r102, %rd189;
	cvt.u32.u64 	%r103, %rd190;
	mov.b64 	%rd191, 3758096387;
	cvt.u32.u64 	%r104, %rd191;
	mad.lo.s32 	%r192, %r103, %r104, %r102;
	mul.lo.s64 	%rd192, %rd184, %rd184;
	mad.lo.s64 	%rd193, %rd185, 536870907, %rd192;
	shr.u64 	%rd194, %rd193, 29;
	mad.lo.s64 	%rd195, %rd194, -536870909, %rd193;
	shr.u64 	%rd196, %rd195, 29;
	mad.lo.s64 	%rd274, %rd196, 3758096387, %rd195;
	mul.lo.s64 	%rd197, %rd185, %rd185;
	shr.u64 	%rd198, %rd197, 29;
	mad.lo.s64 	%rd199, %rd198, -536870909, %rd197;
	shr.u64 	%rd200, %rd199, 29;
	mad.lo.s64 	%rd273, %rd200, 3758096387, %rd199;
	add.s32 	%r183, %r183, 2;
	setp.ne.s32 	%p20, %r183, 0;
	@%p20 bra 	$L__BB1_24;
	and.b64  	%rd276, %rd274, 4294967295;
	and.b64  	%rd275, %rd273, 4294967295;
$L__BB1_26:
	and.b32  	%r105, %r180, 1;
	setp.eq.b32 	%p21, %r105, 1;
	not.pred 	%p22, %p21;
	@%p22 bra 	$L__BB1_28;
	cvt.u64.u32 	%rd201, %r192;
	mul.lo.s64 	%rd202, %rd26, %rd275;
	mad.lo.s64 	%rd203, %rd276, %rd201, %rd202;
	shr.u64 	%rd204, %rd203, 29;
	mad.lo.s64 	%rd205, %rd204, -536870909, %rd203;
	shr.u64 	%rd206, %rd205, 29;
	cvt.u32.u64 	%r106, %rd205;
	cvt.u32.u64 	%r107, %rd206;
	mov.b64 	%rd207, 3758096387;
	cvt.u32.u64 	%r108, %rd207;
	mad.lo.s32 	%r192, %r107, %r108, %r106;
$L__BB1_28:
	setp.eq.s32 	%p23, %r180, 0;
	shl.b32 	%r109, %r32, 2;
	shl.b32 	%r110, %r33, 1;
	sub.s32 	%r111, %r109, %r110;
	add.s32 	%r112, %r111, 1073741818;
	mul.hi.u32 	%r113, %r112, 25;
	sub.s32 	%r114, %r112, %r113;
	shr.u32 	%r115, %r114, 1;
	add.s32 	%r116, %r115, %r113;
	shr.u32 	%r117, %r116, 28;
	mul.lo.s32 	%r118, %r117, 536870909;
	sub.s32 	%r193, %r112, %r118;
	@%p23 bra 	$L__BB1_35;
	cvt.u64.u32 	%rd210, %r32;
	sub.s64 	%rd35, 536870909, %rd210;
	setp.eq.s32 	%p24, %r180, 1;
	mov.b64 	%rd280, 4;
	mov.b64 	%rd279, 2;
	@%p24 bra 	$L__BB1_33;
	and.b32  	%r44, %r180, 2147483646;
	mov.b32 	%r189, 0;
	mov.b64 	%rd278, 4;
	mov.b64 	%rd277, 2;
$L__BB1_31:
	cvt.u64.u32 	%rd213, %r193;
	and.b64  	%rd214, %rd278, 4294967295;
	and.b64  	%rd215, %rd277, 4294967295;
	mul.lo.s64 	%rd216, %rd35, %rd215;
	mad.lo.s64 	%rd217, %rd214, %rd213, %rd216;
	shr.u64 	%rd218, %rd217, 29;
	mad.lo.s64 	%rd219, %rd218, -536870909, %rd217;
	shr.u64 	%rd220, %rd219, 29;
	mad.lo.s64 	%rd221, %rd220, 3758096387, %rd219;
	mul.lo.s64 	%rd222, %rd214, %rd214;
	mad.lo.s64 	%rd223, %rd215, 536870907, %rd222;
	shr.u64 	%rd224, %rd223, 29;
	mad.lo.s64 	%rd225, %rd224, -536870909, %rd223;
	shr.u64 	%rd226, %rd225, 29;
	mad.lo.s64 	%rd227, %rd226, 3758096387, %rd225;
	mul.lo.s64 	%rd228, %rd215, %rd215;
	shr.u64 	%rd229, %rd228, 29;
	mad.lo.s64 	%rd230, %rd229, -536870909, %rd228;
	shr.u64 	%rd231, %rd230, 29;
	mad.lo.s64 	%rd232, %rd231, 3758096387, %rd230;
	and.b64  	%rd233, %rd221, 4294967295;
	and.b64  	%rd234, %rd227, 4294967295;
	and.b64  	%rd235, %rd232, 4294967295;
	mul.lo.s64 	%rd236, %rd35, %rd235;
	mad.lo.s64 	%rd237, %rd233, %rd234, %rd236;
	shr.u64 	%rd238, %rd237, 29;
	mad.lo.s64 	%rd239, %rd238, -536870909, %rd237;
	shr.u64 	%rd240, %rd239, 29;
	cvt.u32.u64 	%r121, %rd239;
	cvt.u32.u64 	%r122, %rd240;
	mov.b64 	%rd241, 3758096387;
	cvt.u32.u64 	%r123, %rd241;
	mad.lo.s32 	%r193, %r122, %r123, %r121;
	mul.lo.s64 	%rd242, %rd234, %rd234;
	mad.lo.s64 	%rd243, %rd235, 536870907, %rd242;
	shr.u64 	%rd244, %rd243, 29;
	mad.lo.s64 	%rd245, %rd244, -536870909, %rd243;
	shr.u64 	%rd246, %rd245, 29;
	mad.lo.s64 	%rd278, %rd246, 3758096387, %rd245;
	mul.lo.s64 	%rd247, %rd235, %rd235;
	shr.u64 	%rd248, %rd247, 29;
	mad.lo.s64 	%rd249, %rd248, -536870909, %rd247;
	shr.u64 	%rd250, %rd249, 29;
	mad.lo.s64 	%rd277, %rd250, 3758096387, %rd249;
	add.s32 	%r189, %r189, 2;
	setp.ne.s32 	%p25, %r189, %r44;
	@%p25 bra 	$L__BB1_31;
	and.b64  	%rd280, %rd278, 4294967295;
	and.b64  	%rd279, %rd277, 4294967295;
$L__BB1_33:
	and.b32  	%r124, %r180, 1;
	setp.eq.b32 	%p26, %r124, 1;
	not.pred 	%p27, %p26;
	@%p27 bra 	$L__BB1_35;
	cvt.u64.u32 	%rd251, %r193;
	mul.lo.s64 	%rd252, %rd35, %rd279;
	mad.lo.s64 	%rd253, %rd280, %rd251, %rd252;
	shr.u64 	%rd254, %rd253, 29;
	mad.lo.s64 	%rd255, %rd254, -536870909, %rd253;
	shr.u64 	%rd256, %rd255, 29;
	cvt.u32.u64 	%r125, %rd255;
	cvt.u32.u64 	%r126, %rd256;
	mov.b64 	%rd257, 3758096387;
	cvt.u32.u64 	%r127, %rd257;
	mad.lo.s32 	%r193, %r126, %r127, %r125;
$L__BB1_35:
	shr.u64 	%rd272, %rd25, 1;
	add.s32 	%r180, %r180, 1;
	setp.gt.u64 	%p28, %rd25, 1;
	@%p28 bra 	$L__BB1_20;
$L__BB1_36:
	mov.u32 	%r129, _ZZ32gm29_kernel_generate_array_floatP10gm29_statePfPlE2xN;
	add.s32 	%r56, %r129, %r67;
	st.shared.u32 	[%r56], %r192;
	setp.lt.s64 	%p29, %rd2, 1;
	@%p29 bra 	$L__BB1_45;
	mov.b32 	%r131, 1;
	shl.b32 	%r57, %r131, %r2;
	mov.u32 	%r133, _ZZ32gm29_kernel_generate_array_floatP10gm29_statePfPlE1a;
	add.s32 	%r58, %r133, %r67;
	and.b32  	%r59, %r1, 3;
	and.b32  	%r60, %r1, 15;
	cvta.to.global.u64 	%rd45, %rd48;
	mov.b32 	%r195, 0;
	mov.b64 	%rd281, 0;
$L__BB1_38:
	setp.ne.s32 	%p30, %r59, 0;
	ld.shared.u32 	%r134, [%r56];
	ld.shared.u32 	%r135, [%r30];
	shl.b32 	%r136, %r134, 2;
	shl.b32 	%r137, %r135, 1;
	sub.s32 	%r138, %r136, %r137;
	add.s32 	%r139, %r138, 1073741818;
	mul.hi.u32 	%r140, %r139, 25;
	sub.s32 	%r141, %r139, %r140;
	shr.u32 	%r142, %r141, 1;
	add.s32 	%r143, %r142, %r140;
	shr.u32 	%r144, %r143, 28;
	mul.lo.s32 	%r145, %r144, 536870909;
	sub.s32 	%r146, %r139, %r145;
	st.shared.u32 	[%r30], %r134;
	st.shared.u32 	[%r56], %r146;
	setp.lt.u32 	%p31, %r146, 268435456;
	selp.b32 	%r147, 0, %r57, %p31;
	st.shared.u32 	[%r58], %r147;
	bar.sync 	0;
	@%p30 bra 	$L__BB1_40;
	ld.shared.u32 	%r148, [%r58];
	ld.shared.u32 	%r149, [%r58+4];
	add.s32 	%r150, %r149, %r148;
	ld.shared.u32 	%r151, [%r58+8];
	add.s32 	%r152, %r150, %r151;
	ld.shared.u32 	%r153, [%r58+12];
	add.s32 	%r154, %r152, %r153;
	st.shared.u32 	[%r58], %r154;
$L__BB1_40:
	setp.ne.s32 	%p32, %r60, 0;
	bar.sync 	0;
	@%p32 bra 	$L__BB1_42;
	ld.shared.u32 	%r155, [%r58];
	ld.shared.u32 	%r156, [%r58+16];
	add.s32 	%r157, %r156, %r155;
	ld.shared.u32 	%r158, [%r58+32];
	add.s32 	%r159, %r157, %r158;
	ld.shared.u32 	%r160, [%r58+48];
	add.s32 	%r161, %r159, %r160;
	st.shared.u32 	[%r58], %r161;
$L__BB1_42:
	setp.ne.s32 	%p33, %r2, 0;
	bar.sync 	0;
	@%p33 bra 	$L__BB1_44;
	ld.shared.u32 	%r162, [%r58];
	ld.shared.u32 	%r163, [%r58+64];
	add.s32 	%r164, %r163, %r162;
	cvt.rn.f32.u32 	%f1, %r164;
	mul.f32 	%f2, %f1, 0f2F800000;
	add.s64 	%rd259, %rd281, %rd3;
	shl.b64 	%rd260, %rd259, 2;
	add.s64 	%rd261, %rd45, %rd260;
	st.global.f32 	[%rd261], %f2;
$L__BB1_44:
	add.s32 	%r195, %r195, 1;
	cvt.u64.u32 	%rd281, %r195;
	ld.global.u64 	%rd262, [%rd1];
	setp.gt.s64 	%p34, %rd262, %rd281;
	@%p34 bra 	$L__BB1_38;
$L__BB1_45:
	ret;

}
	// .globl	_Z33gm29_kernel_generate_array_doubleP10gm29_statePdPl
.visible .entry _Z33gm29_kernel_generate_array_doubleP10gm29_statePdPl(
	.param .u64 .ptr .align 1 _Z33gm29_kernel_generate_array_doubleP10gm29_statePdPl_param_0,
	.param .u64 .ptr .align 1 _Z33gm29_kernel_generate_array_doubleP10gm29_statePdPl_param_1,
	.param .u64 .ptr .align 1 _Z33gm29_kernel_generate_array_doubleP10gm29_statePdPl_param_2
)
{
	.reg .pred 	%p<35>;
	.reg .b32 	%r<196>;
	.reg .b64 	%rd<282>;
	.reg .b64 	%fd<3>;
	// demoted variable
	.shared .align 4 .b8 _ZZ33gm29_kernel_generate_array_doubleP10gm29_statePdPlE2xP[512];
	// demoted variable
	.shared .align 4 .b8 _ZZ33gm29_kernel_generate_array_doubleP10gm29_statePdPlE2xN[512];
	// demoted variable
	.shared .align 4 .b8 _ZZ33gm29_kernel_generate_array_doubleP10gm29_statePdPlE1a[512];
	ld.param.u64 	%rd49, [_Z33gm29_kernel_generate_array_doubleP10gm29_statePdPl_param_0];
	ld.param.u64 	%rd48, [_Z33gm29_kernel_generate_array_doubleP10gm29_statePdPl_param_1];
	ld.param.u64 	%rd50, [_Z33gm29_kernel_generate_array_doubleP10gm29_statePdPl_param_2];
	cvta.to.global.u64 	%rd51, %rd49;
	cvta.to.global.u64 	%rd1, %rd50;
	mov.u32 	%r1, %tid.x;
	and.b32  	%r2, %r1, 31;
	mov.u32 	%r63, %ctaid.x;
	mov.u32 	%r64, %ntid.x;
	mad.lo.s32 	%r65, %r63, %r64, %r1;
	shr.u32 	%r66, %r65, 5;
	cvt.u64.u32 	%rd52, %r66;
	ld.global.u64 	%rd2, [%rd1];
	mul.lo.s64 	%rd3, %rd2, %rd52;
	shl.b32 	%r67, %r1, 2;
	cvt.u64.u32 	%rd53, %r67;
	and.b64  	%rd54, %rd53, 124;
	add.s64 	%rd55, %rd51, %rd54;
	ld.global.u32 	%r192, [%rd55+128];
	ld.global.u32 	%r193, [%rd55];
	setp.eq.s64 	%p1, %rd3, 0;
	mov.u32 	%r177, %r192;
	@%p1 bra 	$L__BB2_18;
	mov.b32 	%r165, 0;
	mov.u32 	%r178, %r193;
	mov.u32 	%r177, %r192;
	mov.u64 	%rd263, %rd3;
$L__BB2_2:
	mov.u64 	%rd4, %rd263;
	mov.u32 	%r7, %r177;
	mov.u32 	%r6, %r178;
	and.b64  	%rd56, %rd4, 1;
	setp.eq.b64 	%p2, %rd56, 1;
	not.pred 	%p3, %p2;
	@%p3 bra 	$L__BB2_17;
	setp.eq.s32 	%p4, %r165, 0;
	mov.u32 	%r177, %r6;
	@%p4 bra 	$L__BB2_10;
	cvt.u64.u32 	%rd59, %r7;
	sub.s64 	%rd5, 536870909, %rd59;
	setp.eq.s32 	%p5, %r165, 1;
	mov.b64 	%rd267, 4;
	mov.b64 	%rd266, 2;
	mov.u32 	%r177, %r6;
	@%p5 bra 	$L__BB2_8;
	and.b32  	%r8, %r165, 2147483646;
	mov.b32 	%r169, 0;
	mov.b64 	%rd265, 4;
	mov.b64 	%rd264, 2;
	mov.u32 	%r177, %r6;
$L__BB2_6:
	cvt.u64.u32 	%rd62, %r177;
	and.b64  	%rd63, %rd265, 4294967295;
	and.b64  	%rd64, %rd264, 4294967295;
	mul.lo.s64 	%rd65, %rd5, %rd64;
	mad.lo.s64 	%rd66, %rd63, %rd62, %rd65;
	shr.u64 	%rd67, %rd66, 29;
	mad.lo.s64 	%rd68, %rd67, -536870909, %rd66;
	shr.u64 	%rd69, %rd68, 29;
	mad.lo.s64 	%rd70, %rd69, 3758096387, %rd68;
	mul.lo.s64 	%rd71, %rd63, %rd63;
	mad.lo.s64 	%rd72, %rd64, 536870907, %rd71;
	shr.u64 	%rd73, %rd72, 29;
	mad.lo.s64 	%rd74, %rd73, -536870909, %rd72;
	shr.u64 	%rd75, %rd74, 29;
	mad.lo.s64 	%rd76, %rd75, 3758096387, %rd74;
	mul.lo.s64 	%rd77, %rd64, %rd64;
	shr.u64 	%rd78, %rd77, 29;
	mad.lo.s64 	%rd79, %rd78, -536870909, %rd77;
	shr.u64 	%rd80, %rd79, 29;
	mad.lo.s64 	%rd81, %rd80, 3758096387, %rd79;
	and.b64  	%rd82, %rd70, 4294967295;
	and.b64  	%rd83, %rd76, 4294967295;
	and.b64  	%rd84, %rd81, 4294967295;
	mul.lo.s64 	%rd85, %rd5, %rd84;
	mad.lo.s64 	%rd86, %rd82, %rd83, %rd85;
	shr.u64 	%rd87, %rd86, 29;
	mad.lo.s64 	%rd88, %rd87, -536870909, %rd86;
	shr.u64 	%rd89, %rd88, 29;
	cvt.u32.u64 	%r71, %rd88;
	cvt.u32.u64 	%r72, %rd89;
	mov.b64 	%rd90, 3758096387;
	cvt.u32.u64 	%r73, %rd90;
	mad.lo.s32 	%r177, %r72, %r73, %r71;
	mul.lo.s64 	%rd91, %rd83, %rd83;
	mad.lo.s64 	%rd92, %rd84, 536870907, %rd91;
	shr.u64 	%rd93, %rd92, 29;
	mad.lo.s64 	%rd94, %rd93, -536870909, %rd92;
	shr.u64 	%rd95, %rd94, 29;
	mad.lo.s64 	%rd265, %rd95, 3758096387, %rd94;
	mul.lo.s64 	%rd96, %rd84, %rd84;
	shr.u64 	%rd97, %rd96, 29;
	mad.lo.s64 	%rd98, %rd97, -536870909, %rd96;
	shr.u64 	%rd99, %rd98, 29;
	mad.lo.s64 	%rd264, %rd99, 3758096387, %rd98;
	add.s32 	%r169, %r169, 2;
	setp.ne.s32 	%p6, %r169, %r8;
	@%p6 bra 	$L__BB2_6;
	and.b64  	%rd267, %rd265, 4294967295;
	and.b64  	%rd266, %rd264, 4294967295;
$L__BB2_8:
	and.b32  	%r74, %r165, 1;
	setp.eq.b32 	%p7, %r74, 1;
	not.pred 	%p8, %p7;
	@%p8 bra 	$L__BB2_10;
	cvt.u64.u32 	%rd100, %r177;
	mul.lo.s64 	%rd101, %rd5, %rd266;
	mad.lo.s64 	%rd102, %rd267, %rd100, %rd101;
	shr.u64 	%rd103, %rd102, 29;
	mad.lo.s64 	%rd104, %rd103, -536870909, %rd102;
	shr.u64 	%rd105, %rd104, 29;
	cvt.u32.u64 	%r75, %rd104;
	cvt.u32.u64 	%r76, %rd105;
	mov.b64 	%rd106, 3758096387;
	cvt.u32.u64 	%r77, %rd106;
	mad.lo.s32 	%r177, %r76, %r77, %r75;
$L__BB2_10:
	setp.eq.s32 	%p9, %r165, 0;
	shl.b32 	%r78, %r6, 2;
	shl.b32 	%r79, %r7, 1;
	sub.s32 	%r80, %r78, %r79;
	add.s32 	%r81, %r80, 1073741818;
	mul.hi.u32 	%r82, %r81, 25;
	sub.s32 	%r83, %r81, %r82;
	shr.u32 	%r84, %r83, 1;
	add.s32 	%r85, %r84, %r82;
	shr.u32 	%r86, %r85, 28;
	mul.lo.s32 	%r87, %r86, 536870909;
	sub.s32 	%r178, %r81, %r87;
	@%p9 bra 	$L__BB2_17;
	cvt.u64.u32 	%rd109, %r6;
	sub.s64 	%rd14, 536870909, %rd109;
	setp.eq.s32 	%p10, %r165, 1;
	mov.b64 	%rd271, 4;
	mov.b64 	%rd270, 2;
	@%p10 bra 	$L__BB2_15;
	and.b32  	%r18, %r165, 2147483646;
	mov.b32 	%r174, 0;
	mov.b64 	%rd269, 4;
	mov.b64 	%rd268, 2;
$L__BB2_13:
	cvt.u64.u32 	%rd112, %r178;
	and.b64  	%rd113, %rd269, 4294967295;
	and.b64  	%rd114, %rd268, 4294967295;
	mul.lo.s64 	%rd115, %rd14, %rd114;
	mad.lo.s64 	%rd116, %rd113, %rd112, %rd115;
	shr.u64 	%rd117, %rd116, 29;
	mad.lo.s64 	%rd118, %rd117, -536870909, %rd116;
	shr.u64 	%rd119, %rd118, 29;
	mad.lo.s64 	%rd120, %rd119, 3758096387, %rd118;
	mul.lo.s64 	%rd121, %rd113, %rd113;
	mad.lo.s64 	%rd122, %rd114, 536870907, %rd121;
	shr.u64 	%rd123, %rd122, 29;
	mad.lo.s64 	%rd124, %rd123, -536870909, %rd122;
	shr.u64 	%rd125, %rd124, 29;
	mad.lo.s64 	%rd126, %rd125, 3758096387, %rd124;
	mul.lo.s64 	%rd127, %rd114, %rd114;
	shr.u64 	%rd128, %rd127, 29;
	mad.lo.s64 	%rd129, %rd128, -536870909, %rd127;
	shr.u64 	%rd130, %rd129, 29;
	mad.lo.s64 	%rd131, %rd130, 3758096387, %rd129;
	and.b64  	%rd132, %rd120, 4294967295;
	and.b64  	%rd133, %rd126, 4294967295;
	and.b64  	%rd134, %rd131, 4294967295;
	mul.lo.s64 	%rd135, %rd14, %rd134;
	mad.lo.s64 	%rd136, %rd132, %rd133, %rd135;
	shr.u64 	%rd137, %rd136, 29;
	mad.lo.s64 	%rd138, %rd137, -536870909, %rd136;
	shr.u64 	%rd139, %rd138, 29;
	cvt.u32.u64 	%r90, %rd138;
	cvt.u32.u64 	%r91, %rd139;
	mov.b64 	%rd140, 3758096387;
	cvt.u32.u64 	%r92, %rd140;
	mad.lo.s32 	%r178, %r91, %r92, %r90;
	mul.lo.s64 	%rd141, %rd133, %rd133;
	mad.lo.s64 	%rd142, %rd134, 536870907, %rd141;
	shr.u64 	%rd143, %rd142, 29;
	mad.lo.s64 	%rd144, %rd143, -536870909, %rd142;
	shr.u64 	%rd145, %rd144, 29;
	mad.lo.s64 	%rd269, %rd145, 3758096387, %rd144;
	mul.lo.s64 	%rd146, %rd134, %rd134;
	shr.u64 	%rd147, %rd146, 29;
	mad.lo.s64 	%rd148, %rd147, -536870909, %rd146;
	shr.u64 	%rd149, %rd148, 29;
	mad.lo.s64 	%rd268, %rd149, 3758096387, %rd148;
	add.s32 	%r174, %r174, 2;
	setp.ne.s32 	%p11, %r174, %r18;
	@%p11 bra 	$L__BB2_13;
	and.b64  	%rd271, %rd269, 4294967295;
	and.b64  	%rd270, %rd268, 4294967295;
$L__BB2_15:
	and.b32  	%r93, %r165, 1;
	setp.eq.b32 	%p12, %r93, 1;
	not.pred 	%p13, %p12;
	@%p13 bra 	$L__BB2_17;
	cvt.u64.u32 	%rd150, %r178;
	mul.lo.s64 	%rd151, %rd14, %rd270;
	mad.lo.s64 	%rd152, %rd271, %rd150, %rd151;
	shr.u64 	%rd153, %rd152, 29;
	mad.lo.s64 	%rd154, %rd153, -536870909, %rd152;
	shr.u64 	%rd155, %rd154, 29;
	cvt.u32.u64 	%r94, %rd154;
	cvt.u32.u64 	%r95, %rd155;
	mov.b64 	%rd156, 3758096387;
	cvt.u32.u64 	%r96, %rd156;
	mad.lo.s32 	%r178, %r95, %r96, %r94;
$L__BB2_17:
	shr.u64 	%rd263, %rd4, 1;
	add.s32 	%r165, %r165, 1;
	setp.gt.u64 	%p14, %rd4, 1;
	@%p14 bra 	$L__BB2_2;
$L__BB2_18:
	mov.u32 	%r98, _ZZ33gm29_kernel_generate_array_doubleP10gm29_statePdPlE2xP;
	add.s32 	%r30, %r98, %r67;
	st.shared.u32 	[%r30], %r177;
	add.s64 	%rd272, %rd3, 1;
	setp.eq.s64 	%p15, %rd272, 0;
	@%p15 bra 	$L__BB2_36;
	mov.b32 	%r180, 0;
$L__BB2_20:
	mov.u64 	%rd25, %rd272;
	mov.u32 	%r33, %r192;
	mov.u32 	%r32, %r193;
	and.b64  	%rd157, %rd25, 1;
	setp.eq.b64 	%p16, %rd157, 1;
	not.pred 	%p17, %p16;
	@%p17 bra 	$L__BB2_35;
	setp.eq.s32 	%p18, %r180, 0;
	mov.u32 	%r192, %r32;
	@%p18 bra 	$L__BB2_28;
	cvt.u64.u32 	%rd160, %r33;
	sub.s64 	%rd26, 536870909, %rd160;
	setp.eq.s32 	%p19, %r180, 1;
	mov.b64 	%rd276, 4;
	mov.b64 	%rd275, 2;
	mov.u32 	%r192, %r32;
	@%p19 bra 	$L__BB2_26;
	and.b32  	%r101, %r180, -2;
	neg.s32 	%r183, %r101;
	mov.b64 	%rd274, 4;
	mov.b64 	%rd273, 2;
	mov.u32 	%r192, %r32;
$L__BB2_24:
	cvt.u64.u32 	%rd163, %r192;
	and.b64  	%rd164, %rd274, 4294967295;
	and.b64  	%rd165, %rd273, 4294967295;
	mul.lo.s64 	%rd166, %rd26, %rd165;
	mad.lo.s64 	%rd167, %rd164, %rd163, %rd166;
	shr.u64 	%rd168, %rd167, 29;
	mad.lo.s64 	%rd169, %rd168, -536870909, %rd167;
	shr.u64 	%rd170, %rd169, 29;
	mad.lo.s64 	%rd171, %rd170, 3758096387, %rd169;
	mul.lo.s64 	%rd172, %rd164, %rd164;
	mad.lo.s64 	%rd173, %rd165, 536870907, %rd172;
	shr.u64 	%rd174, %rd173, 29;
	mad.lo.s64 	%rd175, %rd174, -536870909, %rd173;
	shr.u64 	%rd176, %rd175, 29;
	mad.lo.s64 	%rd177, %rd176, 3758096387, %rd175;
	mul.lo.s64 	%rd178, %rd165, %rd165;
	shr.u64 	%rd179, %rd178, 29;
	mad.lo.s64 	%rd180, %rd179, -536870909, %rd178;
	shr.u64 	%rd181, %rd180, 29;
	mad.lo.s64 	%rd182, %rd181, 3758096387, %rd180;
	and.b64  	%rd183, %rd171, 4294967295;
	and.b64  	%rd184, %rd177, 4294967295;
	and.b64  	%rd185, %rd182, 4294967295;
	mul.lo.s64 	%rd186, %rd26, %rd185;
	mad.lo.s64 	%rd187, %rd183, %rd184, %rd186;
	shr.u64 	%rd188, %rd187, 29;
	mad.lo.s64 	%rd189, %rd188, -536870909, %rd187;
	shr.u64 	%rd190, %rd189, 29;
	cvt.u32.u64 	%r102, %rd189;
	cvt.u32.u64 	%r103, %rd190;
	mov.b64 	%rd191, 3758096387;
	cvt.u32.u64 	%r104, %rd191;
	mad.lo.s32 	%r192, %r103, %r104, %r102;
	mul.lo.s64 	%rd192, %rd184, %rd184;
	mad.lo.s64 	%rd193, %rd185, 536870907, %rd192;
	shr.u64 	%rd194, %rd193, 29;
	mad.lo.s64 	%rd195, %rd194, -536870909, %rd193;
	shr.u64 	%rd196, %rd195, 29;
	mad.lo.s64 	%rd274, %rd196, 3758096387, %rd195;
	mul.lo.s64 	%rd197, %rd185, %rd185;
	shr.u64 	%rd198, %rd197, 29;
	mad.lo.s64 	%rd199, %rd198, -536870909, %rd197;
	shr.u64 	%rd200, %rd199, 29;
	mad.lo.s64 	%rd273, %rd200, 3758096387, %rd199;
	add.s32 	%r183, %r183, 2;
	setp.ne.s32 	%p20, %r183, 0;
	@%p20 bra 	$L__BB2_24;
	and.b64  	%rd276, %rd274, 4294967295;
	and.b64  	%rd275, %rd273, 4294967295;
$L__BB2_26:
	and.b32  	%r105, %r180, 1;
	setp.eq.b32 	%p21, %r105, 1;
	not.pred 	%p22, %p21;
	@%p22 bra 	$L__BB2_28;
	cvt.u64.u32 	%rd201, %r192;
	mul.lo.s64 	%rd202, %rd26, %rd275;
	mad.lo.s64 	%rd203, %rd276, %rd201, %rd202;
	shr.u64 	%rd204, %rd203, 29;
	mad.lo.s64 	%rd205, %rd204, -536870909, %rd203;
	shr.u64 	%rd206, %rd205, 29;
	cvt.u32.u64 	%r106, %rd205;
	cvt.u32.u64 	%r107, %rd206;
	mov.b64 	%rd207, 3758096387;
	cvt.u32.u64 	%r108, %rd207;
	mad.lo.s32 	%r192, %r107, %r108, %r106;
$L__BB2_28:
	setp.eq.s32 	%p23, %r180, 0;
	shl.b32 	%r109, %r32, 2;
	shl.b32 	%r110, %r33, 1;
	sub.s32 	%r111, %r109, %r110;
	add.s32 	%r112, %r111, 1073741818;
	mul.hi.u32 	%r113, %r112, 25;
	sub.s32 	%r114, %r112, %r113;
	shr.u32 	%r115, %r114, 1;
	add.s32 	%r116, %r115, %r113;
	shr.u32 	%r117, %r116, 28;
	mul.lo.s32 	%r118, %r117, 536870909;
	sub.s32 	%r193, %r112, %r118;
	@%p23 bra 	$L__BB2_35;
	cvt.u64.u32 	%rd210, %r32;
	sub.s64 	%rd35, 536870909, %rd210;
	setp.eq.s32 	%p24, %r180, 1;
	mov.b64 	%rd280, 4;
	mov.b64 	%rd279, 2;
	@%p24 bra 	$L__BB2_33;
	and.b32  	%r44, %r180, 2147483646;
	mov.b32 	%r189, 0;
	mov.b64 	%rd278, 4;
	mov.b64 	%rd277, 2;
$L__BB2_31:
	cvt.u64.u32 	%rd213, %r193;
	and.b64  	%rd214, %rd278, 4294967295;
	and.b64  	%rd215, %rd277, 4294967295;
	mul.lo.s64 	%rd216, %rd35, %rd215;
	mad.lo.s64 	%rd217, %rd214, %rd213, %rd216;
	shr.u64 	%rd218, %rd217, 29;
	mad.lo.s64 	%rd219, %rd218, -536870909, %rd217;
	shr.u64 	%rd220, %rd219, 29;
	mad.lo.s64 	%rd221, %rd220, 3758096387, %rd219;
	mul.lo.s64 	%rd222, %rd214, %rd214;
	mad.lo.s64 	%rd223, %rd215, 536870907, %rd222;
	shr.u64 	%rd224, %rd223, 29;
	mad.lo.s64 	%rd225, %rd224, -536870909, %rd223;
	shr.u64 	%rd226, %rd225, 29;
	mad.lo.s64 	%rd227, %rd226, 3758096387, %rd225;
	mul.lo.s64 	%rd228, %rd215, %rd215;
	shr.u64 	%rd229, %rd228, 29;
	mad.lo.s64 	%rd230, %rd229, -536870909, %rd228;
	shr.u64 	%rd231, %rd230, 29;
	mad.lo.s64 	%rd232, %rd231, 3758096387, %rd230;
	and.b64  	%rd233, %rd221, 4294967295;
	and.b64  	%rd234, %rd227, 4294967295;
	and.b64  	%rd235, %rd232, 4294967295;
	mul.lo.s64 	%rd236, %rd35, %rd235;
	mad.lo.s64 	%rd237, %rd233, %rd234, %rd236;
	shr.u64 	%rd238, %rd237, 29;
	mad.lo.s64 	%rd239, %rd238, -536870909, %rd237;
	shr.u64 	%rd240, %rd239, 29;
	cvt.u32.u64 	%r121, %rd239;
	cvt.u32.u64 	%r122, %rd240;
	mov.b64 	%rd241, 3758096387;
	cvt.u32.u64 	%r123, %rd241;
	mad.lo.s32 	%r193, %r122, %r123, %r121;
	mul.lo.s64 	%rd242, %rd234, %rd234;
	mad.lo.s64 	%rd243, %rd235, 536870907, %rd242;
	shr.u64 	%rd244, %rd243, 29;
	mad.lo.s64 	%rd245, %rd244, -536870909, %rd243;
	shr.u64 	%rd246, %rd245, 29;
	mad.lo.s64 	%rd278, %rd246, 3758096387, %rd245;
	mul.lo.s64 	%rd247, %rd235, %rd235;
	shr.u64 	%rd248, %rd247, 29;
	mad.lo.s64 	%rd249, %rd248, -536870909, %rd247;
	shr.u64 	%rd250, %rd249, 29;
	mad.lo.s64 	%rd277, %rd250, 3758096387, %rd249;
	add.s32 	%r189, %r189, 2;
	setp.ne.s32 	%p25, %r189, %r44;
	@%p25 bra 	$L__BB2_31;
	and.b64  	%rd280, %rd278, 4294967295;
	and.b64  	%rd279, %rd277, 4294967295;
$L__BB2_33:
	and.b32  	%r124, %r180, 1;
	setp.eq.b32 	%p26, %r124, 1;
	not.pred 	%p27, %p26;
	@%p27 bra 	$L__BB2_35;
	cvt.u64.u32 	%rd251, %r193;
	mul.lo.s64 	%rd252, %rd35, %rd279;
	mad.lo.s64 	%rd253, %rd280, %rd251, %rd252;
	shr.u64 	%rd254, %rd253, 29;
	mad.lo.s64 	%rd255, %rd254, -536870909, %rd253;
	shr.u64 	%rd256, %rd255, 29;
	cvt.u32.u64 	%r125, %rd255;
	cvt.u32.u64 	%r126, %rd256;
	mov.b64 	%rd257, 3758096387;
	cvt.u32.u64 	%r127, %rd257;
	mad.lo.s32 	%r193, %r126, %r127, %r125;
$L__BB2_35:
	shr.u64 	%rd272, %rd25, 1;
	add.s32 	%r180, %r180, 1;
	setp.gt.u64 	%p28, %rd25, 1;
	@%p28 bra 	$L__BB2_20;
$L__BB2_36:
	mov.u32 	%r129, _ZZ33gm29_kernel_generate_array_doubleP10gm29_statePdPlE2xN;
	add.s32 	%r56, %r129, %r67;
	st.shared.u32 	[%r56], %r192;
	setp.lt.s64 	%p29, %rd2, 1;
	@%p29 bra 	$L__BB2_45;
	mov.b32 	%r131, 1;
	shl.b32 	%r57, %r131, %r2;
	mov.u32 	%r133, _ZZ33gm29_kernel_generate_array_doubleP10gm29_statePdPlE1a;
	add.s32 	%r58, %r133, %r67;
	and.b32  	%r59, %r1, 3;
	and.b32  	%r60, %r1, 15;
	cvta.to.global.u64 	%rd45, %rd48;
	mov.b32 	%r195, 0;
	mov.b64 	%rd281, 0;
$L__BB2_38:
	setp.ne.s32 	%p30, %r59, 0;
	ld.shared.u32 	%r134, [%r56];
	ld.shared.u32 	%r135, [%r30];
	shl.b32 	%r136, %r134, 2;
	shl.b32 	%r137, %r135, 1;
	sub.s32 	%r138, %r136, %r137;
	add.s32 	%r139, %r138, 1073741818;
	mul.hi.u32 	%r140, %r139, 25;
	sub.s32 	%r141, %r139, %r140;
	shr.u32 	%r142, %r141, 1;
	add.s32 	%r143, %r142, %r140;
	shr.u32 	%r144, %r143, 28;
	mul.lo.s32 	%r145, %r144, 536870909;
	sub.s32 	%r146, %r139, %r145;
	st.shared.u32 	[%r30], %r134;
	st.shared.u32 	[%r56], %r146;
	setp.lt.u32 	%p31, %r146, 268435456;
	selp.b32 	%r147, 0, %r57, %p31;
	st.shared.u32 	[%r58], %r147;
	bar.sync 	0;
	@%p30 bra 	$L__BB2_40;
	ld.shared.u32 	%r148, [%r58];
	ld.shared.u32 	%r149, [%r58+4];
	add.s32 	%r150, %r149, %r148;
	ld.shared.u32 	%r151, [%r58+8];
	add.s32 	%r152, %r150, %r151;
	ld.shared.u32 	%r153, [%r58+12];
	add.s32 	%r154, %r152, %r153;
	st.shared.u32 	[%r58], %r154;
$L__BB2_40:
	setp.ne.s32 	%p32, %r60, 0;
	bar.sync 	0;
	@%p32 bra 	$L__BB2_42;
	ld.shared.u32 	%r155, [%r58];
	ld.shared.u32 	%r156, [%r58+16];
	add.s32 	%r157, %r156, %r155;
	ld.shared.u32 	%r158, [%r58+32];
	add.s32 	%r159, %r157, %r158;
	ld.shared.u32 	%r160, [%r58+48];
	add.s32 	%r161, %r159, %r160;
	st.shared.u32 	[%r58], %r161;
$L__BB2_42:
	setp.ne.s32 	%p33, %r2, 0;
	bar.sync 	0;
	@%p33 bra 	$L__BB2_44;
	ld.shared.u32 	%r162, [%r58];
	ld.shared.u32 	%r163, [%r58+64];
	add.s32 	%r164, %r163, %r162;
	cvt.rn.f64.u32 	%fd1, %r164;
	mul.f64 	%fd2, %fd1, 0d3DF0000000000000;
	add.s64 	%rd259, %rd281, %rd3;
	shl.b64 	%rd260, %rd259, 3;
	add.s64 	%rd261, %rd45, %rd260;
	st.global.f64 	[%rd261], %fd2;
$L__BB2_44:
	add.s32 	%r195, %r195, 1;
	cvt.u64.u32 	%rd281, %r195;
	ld.global.u64 	%rd262, [%rd1];
	setp.gt.s64 	%p34, %rd262, %rd281;
	@%p34 bra 	$L__BB2_38;
$L__BB2_45:
	ret;

}


// ===== COMPILED SASS (sm_100) =====

	.target	sm_100

	.elftype	@"ET_EXEC"


//--------------------- .note.nv.tkinfo           --------------------------
	.section	.note.nv.tkinfo,"",@"SHT_NOTE"
	.sectionflags	@"SHF_NOTE_NV_TKINFO"
	.tkinfo
        /*0018*/ 	.word	0x00000002
        /*0030*/ 	.string	""
        /*0030*/ 	.string	"ptxas"
        /*0030*/ 	.string	"Cuda compilation tools, release 13.0, V13.0.88"
        /*0030*/ 	.string	"Build cuda_13.0.r13.0/compiler.36424714_0"
        /*0030*/ 	.string	"-arch sm_100 -m 64 "



//--------------------- .note.nv.cuinfo           --------------------------
	.section	.note.nv.cuinfo,"",@"SHT_NOTE"
	.sectionflags	@"SHF_NOTE_NV_CUINFO"
        /*0018*/ 	.short	0x0002
        /*001a*/ 	.short	0x0064
        /*001c*/ 	.short	0x0082
	.zero		2


//--------------------- .nv.info                  --------------------------
	.section	.nv.info,"",@"SHT_CUDA_INFO"
	.align	4


	//----- nvinfo : EIATTR_REGCOUNT
	.align		4
        /*0000*/ 	.byte	0x04, 0x2f
        /*0002*/ 	.short	(.L_1 - .L_0)
	.align		4
.L_0:
        /*0004*/ 	.word	index@(_Z26gm29_kernel_generate_arrayP10gm29_statePjPl)
        /*0008*/ 	.word	0x0000001e


	//----- nvinfo : EIATTR_FRAME_SIZE
	.align		4
.L_1:
        /*000c*/ 	.byte	0x04, 0x11
        /*000e*/ 	.short	(.L_3 - .L_2)
	.align		4
.L_2:
        /*0010*/ 	.word	index@(_Z26gm29_kernel_generate_arrayP10gm29_statePjPl)
        /*0014*/ 	.word	0x00000000


	//----- nvinfo : EIATTR_REGCOUNT
	.align		4
.L_3:
        /*0018*/ 	.byte	0x04, 0x2f
        /*001a*/ 	.short	(.L_5 - .L_4)
	.align		4
.L_4:
        /*001c*/ 	.word	index@(_Z32gm29_kernel_generate_array_floatP10gm29_statePfPl)
        /*0020*/ 	.word	0x0000001e


	//----- nvinfo : EIATTR_FRAME_SIZE
	.align		4
.L_5:
        /*0024*/ 	.byte	0x04, 0x11
        /*0026*/ 	.short	(.L_7 - .L_6)
	.align		4
.L_6:
        /*0028*/ 	.word	index@(_Z32gm29_kernel_generate_array_floatP10gm29_statePfPl)
        /*002c*/ 	.word	0x00000000


	//----- nvinfo : EIATTR_REGCOUNT
	.align		4
.L_7:
        /*0030*/ 	.byte	0x04, 0x2f
        /*0032*/ 	.short	(.L_9 - .L_8)
	.align		4
.L_8:
        /*0034*/ 	.word	index@(_Z33gm29_kernel_generate_array_doubleP10gm29_statePdPl)
        /*0038*/ 	.word	0x0000001e


	//----- nvinfo : EIATTR_FRAME_SIZE
	.align		4
.L_9:
        /*003c*/ 	.byte	0x04, 0x11
        /*003e*/ 	.short	(.L_11 - .L_10)
	.align		4
.L_10:
        /*0040*/ 	.word	index@(_Z33gm29_kernel_generate_array_doubleP10gm29_statePdPl)
        /*0044*/ 	.word	0x00000000


	//----- nvinfo : EIATTR_MIN_STACK_SIZE
	.align		4
.L_11:
        /*0048*/ 	.byte	0x04, 0x12
        /*004a*/ 	.short	(.L_13 - .L_12)
	.align		4
.L_12:
        /*004c*/ 	.word	index@(_Z33gm29_kernel_generate_array_doubleP10gm29_statePdPl)
        /*0050*/ 	.word	0x00000000


	//----- nvinfo : EIATTR_MIN_STACK_SIZE
	.align		4
.L_13:
        /*0054*/ 	.byte	0x04, 0x12
        /*0056*/ 	.short	(.L_15 - .L_14)
	.align		4
.L_14:
        /*0058*/ 	.word	index@(_Z32gm29_kernel_generate_array_floatP10gm29_statePfPl)
        /*005c*/ 	.word	0x00000000


	//----- nvinfo : EIATTR_MIN_STACK_SIZE
	.align		4
.L_15:
        /*0060*/ 	.byte	0x04, 0x12
        /*0062*/ 	.short	(.L_17 - .L_16)
	.align		4
.L_16:
        /*0064*/ 	.word	index@(_Z26gm29_kernel_generate_arrayP10gm29_statePjPl)
        /*0068*/ 	.word	0x00000000
.L_17:


//--------------------- .nv.compat                --------------------------
	.section	.nv.compat,"",@"SHT_CUDA_COMPAT_INFO"
	.align	4
        /*0000*/ 	.byte	0x02, 0x09, 0x00, 0x00, 0x02, 0x02, 0x01, 0x00, 0x02, 0x05, 0x05, 0x00, 0x03, 0x07, 0x01, 0x01
        /*0010*/ 	.byte	0x02, 0x03, 0x00, 0x00, 0x02, 0x06, 0x01, 0x00, 0x04, 0x0b, 0x08, 0x00, 0x01, 0x00, 0x00, 0x00
        /*0020*/ 	.byte	0x00, 0x00, 0x00, 0x00


//--------------------- .nv.info._Z33gm29_kernel_generate_array_doubleP10gm29_statePdPl --------------------------
	.section	.nv.info._Z33gm29_kernel_generate_array_doubleP10gm29_statePdPl,"",@"SHT_CUDA_INFO"
	.sectionflags	@""
	.align	4


	//----- nvinfo : EIATTR_CUDA_API_VERSION
	.align		4
        /*0000*/ 	.byte	0x04, 0x37
        /*0002*/ 	.short	(.L_19 - .L_18)
.L_18:
        /*0004*/ 	.word	0x00000082


	//----- nvinfo : EIATTR_KPARAM_INFO
	.align		4
.L_19:
        /*0008*/ 	.byte	0x04, 0x17
        /*000a*/ 	.short	(.L_21 - .L_20)
.L_20:
        /*000c*/ 	.word	0x00000000
        /*0010*/ 	.short	0x0002
        /*0012*/ 	.short	0x0010
        /*0014*/ 	.byte	0x00, 0xf5, 0x21, 0x00


	//----- nvinfo : EIATTR_KPARAM_INFO
	.align		4
.L_21:
        /*0018*/ 	.byte	0x04, 0x17
        /*001a*/ 	.short	(.L_23 - .L_22)
.L_22:
        /*001c*/ 	.word	0x00000000
        /*0020*/ 	.short	0x0001
        /*0022*/ 	.short	0x0008
        /*0024*/ 	.byte	0x00, 0xf5, 0x21, 0x00


	//----- nvinfo : EIATTR_KPARAM_INFO
	.align		4
.L_23:
        /*0028*/ 	.byte	0x04, 0x17
        /*002a*/ 	.short	(.L_25 - .L_24)
.L_24:
        /*002c*/ 	.word	0x00000000
        /*0030*/ 	.short	0x0000
        /*0032*/ 	.short	0x0000
        /*0034*/ 	.byte	0x00, 0xf5, 0x21, 0x00


	//----- nvinfo : EIATTR_SPARSE_MMA_MASK
	.align		4
.L_25:
        /*0038*/ 	.byte	0x03, 0x50
        /*003a*/ 	.short	0x0000


	//----- nvinfo : EIATTR_MAXREG_COUNT
	.align		4
        /*003c*/ 	.byte	0x03, 0x1b
        /*003e*/ 	.short	0x00ff


	//----- nvinfo : EIATTR_NUM_BARRIERS
	.align		4
        /*0040*/ 	.byte	0x02, 0x4c
        /*0042*/ 	.byte	0x01
	.zero		1


	//----- nvinfo : EIATTR_MERCURY_ISA_VERSION
	.align		4
        /*0044*/ 	.byte	0x03, 0x5f
        /*0046*/ 	.short	0x0101


	//----- nvinfo : EIATTR_VRC_CTA_INIT_COUNT
	.align		4
        /*0048*/ 	.byte	0x02, 0x4a
	.zero		1
	.zero		1


	//----- nvinfo : EIATTR_EXIT_INSTR_OFFSETS
	.align		4
        /*004c*/ 	.byte	0x04, 0x1c
        /*004e*/ 	.short	(.L_27 - .L_26)


	//   ....[0]....
.L_26:
        /*0050*/ 	.word	0x00002020


	//   ....[1]....
        /*0054*/ 	.word	0x00002420


	//----- nvinfo : EIATTR_CRS_STACK_SIZE
	.align		4
.L_27:
        /*0058*/ 	.byte	0x04, 0x1e
        /*005a*/ 	.short	(.L_29 - .L_28)
.L_28:
        /*005c*/ 	.word	0x00000000


	//----- nvinfo : EIATTR_CBANK_PARAM_SIZE
	.align		4
.L_29:
        /*0060*/ 	.byte	0x03, 0x19
        /*0062*/ 	.short	0x0018


	//----- nvinfo : EIATTR_PARAM_CBANK
	.align		4
        /*0064*/ 	.byte	0x04, 0x0a
        /*0066*/ 	.short	(.L_31 - .L_30)
	.align		4
.L_30:
        /*0068*/ 	.word	index@(.nv.constant0._Z33gm29_kernel_generate_array_doubleP10gm29_statePdPl)
        /*006c*/ 	.short	0x0380
        /*006e*/ 	.short	0x0018


	//----- nvinfo : EIATTR_SW_WAR
	.align		4
.L_31:
        /*0070*/ 	.byte	0x04, 0x36
        /*0072*/ 	.short	(.L_33 - .L_32)
.L_32:
        /*0074*/ 	.word	0x00000008
.L_33:


//--------------------- .nv.info._Z32gm29_kernel_generate_array_floatP10gm29_statePfPl --------------------------
	.section	.nv.info._Z32gm29_kernel_generate_array_floatP10gm29_statePfPl,"",@"SHT_CUDA_INFO"
	.sectionflags	@""
	.align	4


	//----- nvinfo : EIATTR_CUDA_API_VERSION
	.align		4
        /*0000*/ 	.byte	0x04, 0x37
        /*0002*/ 	.short	(.L_35 - .L_34)
.L_34:
        /*0004*/ 	.word	0x00000082


	//----- nvinfo : EIATTR_KPARAM_INFO
	.align		4
.L_35:
        /*0008*/ 	.byte	0x04, 0x17
        /*000a*/ 	.short	(.L_37 - .L_36)
.L_36:
        /*000c*/ 	.word	0x00000000
        /*0010*/ 	.short	0x0002
        /*0012*/ 	.short	0x0010
        /*0014*/ 	.byte	0x00, 0xf5, 0x21, 0x00


	//----- nvinfo : EIATTR_KPARAM_INFO
	.align		4
.L_37:
        /*0018*/ 	.byte	0x04, 0x17
        /*001a*/ 	.short	(.L_39 - .L_38)
.L_38:
        /*001c*/ 	.word	0x00000000
        /*0020*/ 	.short	0x0001
        /*0022*/ 	.short	0x0008
        /*0024*/ 	.byte	0x00, 0xf5, 0x21, 0x00


	//----- nvinfo : EIATTR_KPARAM_INFO
	.align		4
.L_39:
        /*0028*/ 	.byte	0x04, 0x17
        /*002a*/ 	.short	(.L_41 - .L_40)
.L_40:
        /*002c*/ 	.word	0x00000000
        /*0030*/ 	.short	0x0000
        /*0032*/ 	.short	0x0000
        /*0034*/ 	.byte	0x00, 0xf5, 0x21, 0x00


	//----- nvinfo : EIATTR_SPARSE_MMA_MASK
	.align		4
.L_41:
        /*0038*/ 	.byte	0x03, 0x50
        /*003a*/ 	.short	0x0000


	//----- nvinfo : EIATTR_MAXREG_COUNT
	.align		4
        /*003c*/ 	.byte	0x03, 0x1b
        /*003e*/ 	.short	0x00ff


	//----- nvinfo : EIATTR_NUM_BARRIERS
	.align		4
        /*0040*/ 	.byte	0x02, 0x4c
        /*0042*/ 	.byte	0x01
	.zero		1


	//----- nvinfo : EIATTR_MERCURY_ISA_VERSION
	.align		4
        /*0044*/ 	.byte	0x03, 0x5f
        /*0046*/ 	.short	0x0101


	//----- nvinfo : EIATTR_VRC_CTA_INIT_COUNT
	.align		4
        /*0048*/ 	.byte	0x02, 0x4a
	.zero		1
	.zero		1


	//----- nvinfo : EIATTR_EXIT_INSTR_OFFSETS
	.align		4
        /*004c*/ 	.byte	0x04, 0x1c
        /*004e*/ 	.short	(.L_43 - .L_42)


	//   ....[0]....
.L_42:
        /*0050*/ 	.word	0x00002020


	//   ....[1]....
        /*0054*/ 	.word	0x00002420


	//----- nvinfo : EIATTR_CRS_STACK_SIZE
	.align		4
.L_43:
        /*0058*/ 	.byte	0x04, 0x1e
        /*005a*/ 	.short	(.L_45 - .L_44)
.L_44:
        /*005c*/ 	.word	0x00000000


	//----- nvinfo : EIATTR_CBANK_PARAM_SIZE
	.align		4
.L_45:
        /*0060*/ 	.byte	0x03, 0x19
        /*0062*/ 	.short	0x0018


	//----- nvinfo : EIATTR_PARAM_CBANK
	.align		4
        /*0064*/ 	.byte	0x04, 0x0a
        /*0066*/ 	.short	(.L_47 - .L_46)
	.align		4
.L_46:
        /*0068*/ 	.word	index@(.nv.constant0._Z32gm29_kernel_generate_array_floatP10gm29_statePfPl)
        /*006c*/ 	.short	0x0380
        /*006e*/ 	.short	0x0018


	//----- nvinfo : EIATTR_SW_WAR
	.align		4
.L_47:
        /*0070*/ 	.byte	0x04, 0x36
        /*0072*/ 	.short	(.L_49 - .L_48)
.L_48:
        /*0074*/ 	.word	0x00000008
.L_49:


//--------------------- .nv.info._Z26gm29_kernel_generate_arrayP10gm29_statePjPl --------------------------
	.section	.nv.info._Z26gm29_kernel_generate_arrayP10gm29_statePjPl,"",@"SHT_CUDA_INFO"
	.sectionflags	@""
	.align	4


	//----- nvinfo : EIATTR_CUDA_API_VERSION
	.align		4
        /*0000*/ 	.byte	0x04, 0x37
        /*0002*/ 	.short	(.L_51 - .L_50)
.L_50:
        /*0004*/ 	.word	0x00000082


	//----- nvinfo : EIATTR_KPARAM_INFO
	.align		4
.L_51:
        /*0008*/ 	.byte	0x04, 0x17
        /*000a*/ 	.short	(.L_53 - .L_52)
.L_52:
        /*000c*/ 	.word	0x00000000
        /*0010*/ 	.short	0x0002
        /*0012*/ 	.short	0x0010
        /*0014*/ 	.byte	0x00, 0xf5, 0x21, 0x00


	//----- nvinfo : EIATTR_KPARAM_INFO
	.align		4
.L_53:
        /*0018*/ 	.byte	0x04, 0x17
        /*001a*/ 	.short	(.L_55 - .L_54)
.L_54:
        /*001c*/ 	.word	0x00000000
        /*0020*/ 	.short	0x0001
        /*0022*/ 	.short	0x0008
        /*0024*/ 	.byte	0x00, 0xf5, 0x21, 0x00


	//----- nvinfo : EIATTR_KPARAM_INFO
	.align		4
.L_55:
        /*0028*/ 	.byte	0x04, 0x17
        /*002a*/ 	.short	(.L_57 - .L_56)
.L_56:
        /*002c*/ 	.word	0x00000000
        /*0030*/ 	.short	0x0000
        /*0032*/ 	.short	0x0000
        /*0034*/ 	.byte	0x00, 0xf5, 0x21, 0x00


	//----- nvinfo : EIATTR_SPARSE_MMA_MASK
	.align		4
.L_57:
        /*0038*/ 	.byte	0x03, 0x50
        /*003a*/ 	.short	0x0000


	//----- nvinfo : EIATTR_MAXREG_COUNT
	.align		4
        /*003c*/ 	.byte	0x03, 0x1b
        /*003e*/ 	.short	0x00ff


	//----- nvinfo : EIATTR_NUM_BARRIERS
	.align		4
        /*0040*/ 	.byte	0x02, 0x4c
        /*0042*/ 	.byte	0x01
	.zero		1


	//----- nvinfo : EIATTR_MERCURY_ISA_VERSION
	.align		4
        /*0044*/ 	.byte	0x03, 0x5f
        /*0046*/ 	.short	0x0101


	//----- nvinfo : EIATTR_VRC_CTA_INIT_COUNT
	.align		4
        /*0048*/ 	.byte	0x02, 0x4a
	.zero		1
	.zero		1


	//----- nvinfo : EIATTR_EXIT_INSTR_OFFSETS
	.align		4
        /*004c*/ 	.byte	0x04, 0x1c
        /*004e*/ 	.short	(.L_59 - .L_58)


	//   ....[0]....
.L_58:
        /*0050*/ 	.word	0x00002020


	//   ....[1]....
        /*0054*/ 	.word	0x00002400


	//----- nvinfo : EIATTR_CRS_STACK_SIZE
	.align		4
.L_59:
        /*0058*/ 	.byte	0x04, 0x1e
        /*005a*/ 	.short	(.L_61 - .L_60)
.L_60:
        /*005c*/ 	.word	0x00000000


	//----- nvinfo : EIATTR_CBANK_PARAM_SIZE
	.align		4
.L_61:
        /*0060*/ 	.byte	0x03, 0x19
        /*0062*/ 	.short	0x0018


	//----- nvinfo : EIATTR_PARAM_CBANK
	.align		4
        /*0064*/ 	.byte	0x04, 0x0a
        /*0066*/ 	.short	(.L_63 - .L_62)
	.align		4
.L_62:
        /*0068*/ 	.word	index@(.nv.constant0._Z26gm29_kernel_generate_arrayP10gm29_statePjPl)
        /*006c*/ 	.short	0x0380
        /*006e*/ 	.short	0x0018


	//----- nvinfo : EIATTR_SW_WAR
	.align		4
.L_63:
        /*0070*/ 	.byte	0x04, 0x36
        /*0072*/ 	.short	(.L_65 - .L_64)
.L_64:
        /*0074*/ 	.word	0x00000008
.L_65:


//--------------------- .nv.callgraph             --------------------------
	.section	.nv.callgraph,"",@"SHT_CUDA_CALLGRAPH"
	.align	4
	.sectionentsize	8
	.align		4
        /*0000*/ 	.word	0x00000000
	.align		4
        /*0004*/ 	.word	0xffffffff
	.align		4
        /*0008*/ 	.word	0x00000000
	.align		4
        /*000c*/ 	.word	0xfffffffe
	.align		4
        /*0010*/ 	.word	0x00000000
	.align		4
        /*0014*/ 	.word	0xfffffffd
	.align		4
        /*0018*/ 	.word	0x00000000
	.align		4
        /*001c*/ 	.word	0xfffffffc


//--------------------- .text._Z33gm29_kernel_generate_array_doubleP10gm29_statePdPl --------------------------
	.section	.text._Z33gm29_kernel_generate_array_doubleP10gm29_statePdPl,"ax",@progbits
	.align	128
        .global         _Z33gm29_kernel_generate_array_doubleP10gm29_statePdPl
        .type           _Z33gm29_kernel_generate_array_doubleP10gm29_statePdPl,@function
        .size           _Z33gm29_kernel_generate_array_doubleP10gm29_statePdPl,(.L_x_93 - _Z33gm29_kernel_generate_array_doubleP10gm29_statePdPl)
        .other          _Z33gm29_kernel_generate_array_doubleP10gm29_statePdPl,@"STO_CUDA_ENTRY STV_DEFAULT"
_Z33gm29_kernel_generate_array_doubleP10gm29_statePdPl:
.text._Z33gm29_kernel_generate_array_doubleP10gm29_statePdPl:
[----:B------:R-:W-:Y:S01]  /*0000*/  LDC R1, c[0x0][0x37c] ;  /* 0x0000df00ff017b82 */ /* 0x000fe20000000800 */
[----:B------:R-:W0:Y:S07]  /*0010*/  S2R R0, SR_TID.X ;  /* 0x0000000000007919 */ /* 0x000e2e0000002100 */
[----:B------:R-:W1:Y:S01]  /*0020*/  LDC.64 R12, c[0x0][0x390] ;  /* 0x0000e400ff0c7b82 */ /* 0x000e620000000a00 */
[----:B------:R-:W1:Y:S01]  /*0030*/  LDCU.64 UR10, c[0x0][0x358] ;  /* 0x00006b00ff0a77ac */ /* 0x000e620008000a00 */
[----:B------:R-:W2:Y:S01]  /*0040*/  LDCU.64 UR4, c[0x0][0x380] ;  /* 0x00007000ff0477ac */ /* 0x000ea20008000a00 */
[----:B-1----:R-:W3:Y:S01]  /*0050*/  LDG.E.64 R12, desc[UR10][R12.64] ;  /* 0x0000000a0c0c7981 */ /* 0x002ee2000c1e1b00 */
[----:B0-----:R-:W-:-:S05]  /*0060*/  IMAD.SHL.U32 R2, R0, 0x4, RZ ;  /* 0x0000000400027824 */ /* 0x001fca00078e00ff */
[----:B------:R-:W-:-:S04]  /*0070*/  LOP3.LUT R8, R2, 0x7c, RZ, 0xc0, !PT ;  /* 0x0000007c02087812 */ /* 0x000fc800078ec0ff */
[----:B--2---:R-:W-:-:S05]  /*0080*/  IADD3 R8, P0, PT, R8, UR4, RZ ;  /* 0x0000000408087c10 */ /* 0x004fca000ff1e0ff */
[----:B------:R-:W-:-:S05]  /*0090*/  IMAD.X R9, RZ, RZ, UR5, P0 ;  /* 0x00000005ff097e24 */ /* 0x000fca00080e06ff */
[----:B------:R-:W2:Y:S04]  /*00a0*/  LDG.E R3, desc[UR10][R8.64+0x80] ;  /* 0x0000800a08037981 */ /* 0x000ea8000c1e1900 */
[----:B------:R0:W5:Y:S01]  /*00b0*/  LDG.E R4, desc[UR10][R8.64] ;  /* 0x0000000a08047981 */ /* 0x000162000c1e1900 */
[----:B------:R-:W1:Y:S08]  /*00c0*/  S2UR UR4, SR_CTAID.X ;  /* 0x00000000000479c3 */ /* 0x000e700000002500 */
[----:B------:R-:W1:Y:S02]  /*00d0*/  LDC R5, c[0x0][0x360] ;  /* 0x0000d800ff057b82 */ /* 0x000e640000000800 */
[----:B-1----:R-:W-:-:S05]  /*00e0*/  IMAD R5, R5, UR4, R0 ;  /* 0x0000000405057c24 */ /* 0x002fca000f8e0200 */
[----:B------:R-:W-:Y:S01]  /*00f0*/  SHF.R.U32.HI R5, RZ, 0x5, R5 ;  /* 0x00000005ff057819 */ /* 0x000fe20000011605 */
[----:B------:R-:W-:Y:S01]  /*0100*/  BSSY.RECONVERGENT B1, `(.L_x_0) ;  /* 0x00000f5000017945 */ /* 0x000fe20003800200 */
[----:B------:R-:W-:-:S03]  /*0110*/  LOP3.LUT R6, R0, 0x1f, RZ, 0xc0, !PT ;  /* 0x0000001f00067812 */ /* 0x000fc600078ec0ff */
[-C--:B---3--:R-:W-:Y:S02]  /*0120*/  IMAD R7, R13, R5.reuse, RZ ;  /* 0x000000050d077224 */ /* 0x088fe400078e02ff */
[----:B------:R-:W-:-:S05]  /*0130*/  IMAD.WIDE.U32 R14, R12, R5, RZ ;  /* 0x000000050c0e7225 */ /* 0x000fca00078e00ff */
[----:B------:R-:W-:Y:S02]  /*0140*/  IADD3 R5, PT, PT, R15, R7, RZ ;  /* 0x000000070f057210 */ /* 0x000fe40007ffe0ff */
[----:B------:R-:W-:-:S04]  /*0150*/  ISETP.NE.U32.AND P0, PT, R14, RZ, PT ;  /* 0x000000ff0e00720c */ /* 0x000fc80003f05070 */
[----:B------:R-:W-:Y:S01]  /*0160*/  ISETP.NE.AND.EX P0, PT, R5, RZ, PT, P0 ;  /* 0x000000ff0500720c */ /* 0x000fe20003f05300 */
[----:B--2---:R-:W-:-:S12]  /*0170*/  IMAD.MOV.U32 R7, RZ, RZ, R3 ;  /* 0x000000ffff077224 */ /* 0x004fd800078e0003 */
[----:B0-----:R-:W-:Y:S05]  /*0180*/  @!P0 BRA `(.L_x_1) ;  /* 0x0000000c00b08947 */ /* 0x001fea0003800000 */
[----:B------:R-:W-:Y:S01]  /*0190*/  IMAD.MOV.U32 R8, RZ, RZ, RZ ;  /* 0x000000ffff087224 */ /* 0x000fe200078e00ff */
[----:B-----5:R-:W-:Y:S01]  /*01a0*/  MOV R9, R4 ;  /* 0x0000000400097202 */ /* 0x020fe20000000f00 */
[----:B------:R-:W-:Y:S01]  /*01b0*/  IMAD.MOV.U32 R7, RZ, RZ, R3 ;  /* 0x000000ffff077224 */ /* 0x000fe200078e0003 */
[----:B------:R-:W-:Y:S01]  /*01c0*/  MOV R11, R5 ;  /* 0x00000005000b7202 */ /* 0x000fe20000000f00 */
[----:B------:R-:W-:-:S07]  /*01d0*/  IMAD.MOV.U32 R10, RZ, RZ, R14 ;  /* 0x000000ffff0a7224 */ /* 0x000fce00078e000e */
.L_x_12:
[----:B------:R-:W-:Y:S01]  /*01e0*/  LOP3.LUT R16, R10, 0x1, RZ, 0xc0, !PT ;  /* 0x000000010a107812 */ /* 0x000fe200078ec0ff */
[----:B------:R-:W-:Y:S03]  /*01f0*/  BSSY.RECONVERGENT B0, `(.L_x_2) ;  /* 0x00000df000007945 */ /* 0x000fe60003800200 */
[----:B------:R-:W-:-:S04]  /*0200*/  ISETP.NE.U32.AND P0, PT, R16, 0x1, PT ;  /* 0x000000011000780c */ /* 0x000fc80003f05070 */
[----:B------:R-:W-:-:S13]  /*0210*/  ISETP.NE.U32.AND.EX P0, PT, RZ, RZ, PT, P0 ;  /* 0x000000ffff00720c */ /* 0x000fda0003f05100 */
[----:B------:R-:W-:Y:S05]  /*0220*/  @P0 BRA `(.L_x_3) ;  /* 0x0000000c006c0947 */ /* 0x000fea0003800000 */
[----:B------:R-:W-:Y:S01]  /*0230*/  ISETP.NE.AND P0, PT, R8, RZ, PT ;  /* 0x000000ff0800720c */ /* 0x000fe20003f05270 */
[----:B------:R-:W-:Y:S01]  /*0240*/  BSSY.RECONVERGENT B2, `(.L_x_4) ;  /* 0x000006b000027945 */ /* 0x000fe20003800200 */
[----:B------:R-:W-:Y:S01]  /*0250*/  IMAD.MOV.U32 R18, RZ, RZ, R7 ;  /* 0x000000ffff127224 */ /* 0x000fe200078e0007 */
[----:B------:R-:W-:Y:S01]  /*0260*/  MOV R7, R9 ;  /* 0x0000000900077202 */ /* 0x000fe20000000f00 */
[----:B------:R-:W-:-:S09]  /*0270*/  IMAD.MOV.U32 R19, RZ, RZ, R9 ;  /* 0x000000ffff137224 */ /* 0x000fd200078e0009 */
[----:B------:R-:W-:Y:S05]  /*0280*/  @!P0 BRA `(.L_x_5) ;  /* 0x0000000400988947 */ /* 0x000fea0003800000 */
[----:B------:R-:W-:Y:S01]  /*0290*/  ISETP.NE.AND P0, PT, R8, 0x1, PT ;  /* 0x000000010800780c */ /* 0x000fe20003f05270 */
[----:B------:R-:W-:Y:S01]  /*02a0*/  BSSY.RECONVERGENT B3, `(.L_x_6) ;  /* 0x0000053000037945 */ /* 0x000fe20003800200 */
[----:B------:R-:W-:Y:S01]  /*02b0*/  IADD3 R20, P1, PT, -R18, 0x1ffffffd, RZ ;  /* 0x1ffffffd12147810 */ /* 0x000fe20007f3e1ff */
[----:B------:R-:W-:Y:S02]  /*02c0*/  HFMA2 R25, -RZ, RZ, 0, 1.1920928955078125e-07 ;  /* 0x00000002ff197431 */ /* 0x000fe400000001ff */
[----:B------:R-:W-:Y:S02]  /*02d0*/  IMAD.MOV.U32 R26, RZ, RZ, 0x4 ;  /* 0x00000004ff1a7424 */ /* 0x000fe400078e00ff */
[----:B------:R-:W-:Y:S02]  /*02e0*/  IMAD.MOV.U32 R21, RZ, RZ, RZ ;  /* 0x000000ffff157224 */ /* 0x000fe400078e00ff */
[----:B------:R-:W-:Y:S02]  /*02f0*/  IMAD.MOV.U32 R7, RZ, RZ, R9 ;  /* 0x000000ffff077224 */ /* 0x000fe400078e0009 */
[----:B------:R-:W-:-:S02]  /*0300*/  IMAD.X R22, RZ, RZ, -0x1, P1 ;  /* 0xffffffffff167424 */ /* 0x000fc400008e06ff */
[----:B------:R-:W-:Y:S05]  /*0310*/  @!P0 BRA `(.L_x_7) ;  /* 0x00000004002c8947 */ /* 0x000fea0003800000 */
[----:B------:R-:W-:Y:S01]  /*0320*/  BSSY.RECONVERGENT B4, `(.L_x_7) ;  /* 0x000004a000047945 */ /* 0x000fe20003800200 */
[----:B------:R-:W-:Y:S01]  /*0330*/  LOP3.LUT R23, R8, 0x7ffffffe, RZ, 0xc0, !PT ;  /* 0x7ffffffe08177812 */ /* 0x000fe200078ec0ff */
[----:B------:R-:W-:Y:S01]  /*0340*/  IMAD.MOV.U32 R26, RZ, RZ, 0x4 ;  /* 0x00000004ff1a7424 */ /* 0x000fe200078e00ff */
[----:B------:R-:W-:Y:S01]  /*0350*/  MOV R24, RZ ;  /* 0x000000ff00187202 */ /* 0x000fe20000000f00 */
[----:B------:R-:W-:Y:S01]  /*0360*/  IMAD.MOV.U32 R25, RZ, RZ, 0x2 ;  /* 0x00000002ff197424 */ /* 0x000fe200078e00ff */
[----:B------:R-:W-:-:S07]  /*0370*/  MOV R7, R9 ;  /* 0x0000000900077202 */ /* 0x000fce0000000f00 */
.L_x_8:
[-C--:B------:R-:W-:Y:S01]  /*0380*/  IMAD R27, R22, R25.reuse, RZ ;  /* 0x00000019161b7224 */ /* 0x080fe200078e02ff */
[----:B------:R-:W-:Y:S01]  /*0390*/  UMOV UR4, URZ ;  /* 0x000000ff00047c82 */ /* 0x000fe20008000000 */
[----:B------:R-:W-:-:S04]  /*03a0*/  IMAD.WIDE.U32 R16, R20, R25, RZ ;  /* 0x0000001914107225 */ /* 0x000fc800078e00ff */
[----:B------:R-:W-:Y:S02]  /*03b0*/  IMAD.IADD R17, R17, 0x1, R27 ;  /* 0x0000000111117824 */ /* 0x000fe400078e021b */
[----:B------:R-:W-:Y:S02]  /*03c0*/  VIADD R24, R24, 0x2 ;  /* 0x0000000218187836 */ /* 0x000fe40000000000 */
[----:B------:R-:W-:-:S03]  /*03d0*/  IMAD.WIDE.U32 R16, R7, R26, R16 ;  /* 0x0000001a07107225 */ /* 0x000fc600078e0010 */
[----:B------:R-:W-:Y:S01]  /*03e0*/  ISETP.NE.AND P0, PT, R24, R23, PT ;  /* 0x000000171800720c */ /* 0x000fe20003f05270 */
[----:B------:R-:W-:-:S05]  /*03f0*/  VIADD R17, R17, UR4 ;  /* 0x0000000411117c36 */ /* 0x000fca0008000000 */
[--C-:B------:R-:W-:Y:S02]  /*0400*/  SHF.R.U64 R7, R16, 0x1d, R17.reuse ;  /* 0x0000001d10077819 */ /* 0x100fe40000001211 */
[----:B------:R-:W-:-:S03]  /*0410*/  SHF.R.U32.HI R27, RZ, 0x1d, R17 ;  /* 0x0000001dff1b7819 */ /* 0x000fc60000011611 */
[----:B------:R-:W-:-:S04]  /*0420*/  IMAD.WIDE.U32 R16, R7, -0x1ffffffd, R16 ;  /* 0xe000000307107825 */ /* 0x000fc800078e0010 */
[----:B------:R-:W-:-:S05]  /*0430*/  IMAD R27, R27, -0x1ffffffd, RZ ;  /* 0xe00000031b1b7824 */ /* 0x000fca00078e02ff */
[----:B------:R-:W-:-:S04]  /*0440*/  IADD3 R7, PT, PT, R17, -R7, R27 ;  /* 0x8000000711077210 */ /* 0x000fc80007ffe01b */
[----:B------:R-:W-:-:S05]  /*0450*/  SHF.R.U64 R7, R16, 0x1d, R7 ;  /* 0x0000001d10077819 */ /* 0x000fca0000001207 */
[----:B------:R-:W-:Y:S02]  /*0460*/  IMAD R7, R7, -0x1ffffffd, R16 ;  /* 0xe000000307077824 */ /* 0x000fe400078e0210 */
[----:B------:R-:W-:-:S05]  /*0470*/  IMAD.WIDE.U32 R16, R26, R26, RZ ;  /* 0x0000001a1a107225 */ /* 0x000fca00078e00ff */
[----:B------:R-:W-:-:S03]  /*0480*/  IADD3 R17, PT, PT, R17, UR4, RZ ;  /* 0x0000000411117c10 */ /* 0x000fc6000fffe0ff */
[----:B------:R-:W-:-:S04]  /*0490*/  IMAD.WIDE.U32 R16, R25, 0x1ffffffb, R16 ;  /* 0x1ffffffb19107825 */ /* 0x000fc800078e0010 */
        /* <DEDUP_REMOVED lines=8> */
[----:B------:R-:W-:-:S04]  /*0520*/  IMAD.WIDE.U32 R16, R25, R25, RZ ;  /* 0x0000001919107225 */ /* 0x000fc800078e00ff */
[----:B------:R-:W-:-:S05]  /*0530*/  VIADD R17, R17, UR4 ;  /* 0x0000000411117c36 */ /* 0x000fca0008000000 */
[--C-:B------:R-:W-:Y:S02]  /*0540*/  SHF.R.U64 R25, R16, 0x1d, R17.reuse ;  /* 0x0000001d10197819 */ /* 0x100fe40000001211 */
[----:B------:R-:W-:-:S03]  /*0550*/  SHF.R.U32.HI R27, RZ, 0x1d, R17 ;  /* 0x0000001dff1b7819 */ /* 0x000fc60000011611 */
[----:B------:R-:W-:-:S04]  /*0560*/  IMAD.WIDE.U32 R16, R25, -0x1ffffffd, R16 ;  /* 0xe000000319107825 */ /* 0x000fc800078e0010 */
[----:B------:R-:W-:-:S05]  /*0570*/  IMAD R27, R27, -0x1ffffffd, RZ ;  /* 0xe00000031b1b7824 */ /* 0x000fca00078e02ff */
[----:B------:R-:W-:-:S04]  /*0580*/  IADD3 R25, PT, PT, R17, -R25, R27 ;  /* 0x8000001911197210 */ /* 0x000fc80007ffe01b */
[----:B------:R-:W-:-:S05]  /*0590*/  SHF.R.U64 R25, R16, 0x1d, R25 ;  /* 0x0000001d10197819 */ /* 0x000fca0000001219 */
[----:B------:R-:W-:-:S04]  /*05a0*/  IMAD R25, R25, -0x1ffffffd, R16 ;  /* 0xe000000319197824 */ /* 0x000fc800078e0210 */
[-C--:B------:R-:W-:Y:S02]  /*05b0*/  IMAD R27, R22, R25.reuse, RZ ;  /* 0x00000019161b7224 */ /* 0x080fe400078e02ff */
[----:B------:R-:W-:-:S05]  /*05c0*/  IMAD.WIDE.U32 R16, R20, R25, RZ ;  /* 0x0000001914107225 */ /* 0x000fca00078e00ff */
[----:B------:R-:W-:-:S03]  /*05d0*/  IADD3 R17, PT, PT, R17, R27, RZ ;  /* 0x0000001b11117210 */ /* 0x000fc60007ffe0ff */
[----:B------:R-:W-:-:S04]  /*05e0*/  IMAD.WIDE.U32 R16, R7, R26, R16 ;  /* 0x0000001a07107225 */ /* 0x000fc800078e0010 */
        /* <DEDUP_REMOVED lines=9> */
[----:B------:R-:W-:Y:S02]  /*0680*/  VIADD R17, R17, UR4 ;  /* 0x0000000411117c36 */ /* 0x000fe40008000000 */
[----:B------:R-:W-:-:S05]  /*0690*/  IMAD.WIDE.U32 R16, R25, 0x1ffffffb, R16 ;  /* 0x1ffffffb19107825 */ /* 0x000fca00078e0010 */
[----:B------:R-:W-:-:S04]  /*06a0*/  IADD3 R17, PT, PT, R17, UR4, RZ ;  /* 0x0000000411117c10 */ /* 0x000fc8000fffe0ff */
        /* <DEDUP_REMOVED lines=15> */
[----:B------:R-:W-:Y:S01]  /*07a0*/  IMAD R25, R25, -0x1ffffffd, R16 ;  /* 0xe000000319197824 */ /* 0x000fe200078e0210 */
[----:B------:R-:W-:Y:S06]  /*07b0*/  @P0 BRA `(.L_x_8) ;  /* 0xfffffff800f00947 */ /* 0x000fec000383ffff */
[----:B------:R-:W-:Y:S05]  /*07c0*/  BSYNC.RECONVERGENT B4 ;  /* 0x0000000000047941 */ /* 0x000fea0003800200 */
.L_x_7:
[----:B------:R-:W-:Y:S05]  /*07d0*/  BSYNC.RECONVERGENT B3 ;  /* 0x0000000000037941 */ /* 0x000fea0003800200 */
.L_x_6:
[----:B------:R-:W-:-:S04]  /*07e0*/  LOP3.LUT R16, R8, 0x1, RZ, 0xc0, !PT ;  /* 0x0000000108107812 */ /* 0x000fc800078ec0ff */
[----:B------:R-:W-:-:S13]  /*07f0*/  ISETP.NE.U32.AND P0, PT, R16, 0x1, PT ;  /* 0x000000011000780c */ /* 0x000fda0003f05070 */
[----:B------:R-:W-:Y:S05]  /*0800*/  @P0 BRA `(.L_x_5) ;  /* 0x0000000000380947 */ /* 0x000fea0003800000 */
[-C--:B------:R-:W-:Y:S02]  /*0810*/  IMAD R22, R22, R25.reuse, RZ ;  /* 0x0000001916167224 */ /* 0x080fe400078e02ff */
[----:B------:R-:W-:-:S04]  /*0820*/  IMAD.WIDE.U32 R16, R20, R25, RZ ;  /* 0x0000001914107225 */ /* 0x000fc800078e00ff */
[C---:B------:R-:W-:Y:S02]  /*0830*/  IMAD R23, R21.reuse, R20, R22 ;  /* 0x0000001415177224 */ /* 0x040fe400078e0216 */
[----:B------:R-:W-:-:S03]  /*0840*/  IMAD R21, R21, R7, RZ ;  /* 0x0000000715157224 */ /* 0x000fc600078e02ff */
[----:B------:R-:W-:-:S03]  /*0850*/  IADD3 R17, PT, PT, R17, R23, RZ ;  /* 0x0000001711117210 */ /* 0x000fc60007ffe0ff */
[----:B------:R-:W-:-:S04]  /*0860*/  IMAD.WIDE.U32 R16, R7, R26, R16 ;  /* 0x0000001a07107225 */ /* 0x000fc800078e0010 */
[----:B------:R-:W-:-:S05]  /*0870*/  IMAD.IADD R17, R17, 0x1, R21 ;  /* 0x0000000111117824 */ /* 0x000fca00078e0215 */
[--C-:B------:R-:W-:Y:S02]  /*0880*/  SHF.R.U64 R7, R16, 0x1d, R17.reuse ;  /* 0x0000001d10077819 */ /* 0x100fe40000001211 */
[----:B------:R-:W-:-:S03]  /*0890*/  SHF.R.U32.HI R20, RZ, 0x1d, R17 ;  /* 0x0000001dff147819 */ /* 0x000fc60000011611 */
[----:B------:R-:W-:-:S04]  /*08a0*/  IMAD.WIDE.U32 R16, R7, -0x1ffffffd, R16 ;  /* 0xe000000307107825 */ /* 0x000fc800078e0010 */
[----:B------:R-:W-:-:S05]  /*08b0*/  IMAD R20, R20, -0x1ffffffd, RZ ;  /* 0xe000000314147824 */ /* 0x000fca00078e02ff */
[----:B------:R-:W-:-:S04]  /*08c0*/  IADD3 R7, PT, PT, R17, -R7, R20 ;  /* 0x8000000711077210 */ /* 0x000fc80007ffe014 */
[----:B------:R-:W-:-:S05]  /*08d0*/  SHF.R.U64 R7, R16, 0x1d, R7 ;  /* 0x0000001d10077819 */ /* 0x000fca0000001207 */
[----:B------:R-:W-:-:S07]  /*08e0*/  IMAD R7, R7, -0x1ffffffd, R16 ;  /* 0xe000000307077824 */ /* 0x000fce00078e0210 */
.L_x_5:
[----:B------:R-:W-:Y:S05]  /*08f0*/  BSYNC.RECONVERGENT B2 ;  /* 0x0000000000027941 */ /* 0x000fea0003800200 */
.L_x_4:
[----:B------:R-:W-:Y:S01]  /*0900*/  IMAD.SHL.U32 R16, R18, 0x2, RZ ;  /* 0x0000000212107824 */ /* 0x000fe200078e00ff */
[----:B------:R-:W-:-:S04]  /*0910*/  ISETP.NE.AND P0, PT, R8, RZ, PT ;  /* 0x000000ff0800720c */ /* 0x000fc80003f05270 */
[----:B------:R-:W-:-:S05]  /*0920*/  LEA R16, R9, -R16, 0x2 ;  /* 0x8000001009107211 */ /* 0x000fca00078e10ff */
[----:B------:R-:W-:-:S04]  /*0930*/  VIADD R16, R16, 0x3ffffffa ;  /* 0x3ffffffa10107836 */ /* 0x000fc80000000000 */
[----:B------:R-:W-:-:S04]  /*0940*/  IMAD.HI.U32 R9, R16, 0x19, RZ ;  /* 0x0000001910097827 */ /* 0x000fc800078e00ff */
[----:B------:R-:W-:-:S05]  /*0950*/  IMAD.IADD R18, R16, 0x1, -R9 ;  /* 0x0000000110127824 */ /* 0x000fca00078e0a09 */
[----:B------:R-:W-:-:S04]  /*0960*/  LEA.HI R18, R18, R9, RZ, 0x1f ;  /* 0x0000000912127211 */ /* 0x000fc800078ff8ff */
[----:B------:R-:W-:-:S05]  /*0970*/  SHF.R.U32.HI R9, RZ, 0x1c, R18 ;  /* 0x0000001cff097819 */ /* 0x000fca0000011612 */
[----:B------:R-:W-:Y:S01]  /*0980*/  IMAD R9, R9, -0x1ffffffd, R16 ;  /* 0xe000000309097824 */ /* 0x000fe200078e0210 */
[----:B------:R-:W-:Y:S06]  /*0990*/  @!P0 BRA `(.L_x_3) ;  /* 0x0000000400908947 */ /* 0x000fec0003800000 */
[----:B------:R-:W-:Y:S01]  /*09a0*/  ISETP.NE.AND P1, PT, R8, 0x1, PT ;  /* 0x000000010800780c */ /* 0x000fe20003f25270 */
[----:B------:R-:W-:Y:S01]  /*09b0*/  BSSY.RECONVERGENT B2, `(.L_x_9) ;  /* 0x0000051000027945 */ /* 0x000fe20003800200 */
[----:B------:R-:W-:Y:S01]  /*09c0*/  IADD3 R20, P0, PT, -R19, 0x1ffffffd, RZ ;  /* 0x1ffffffd13147810 */ /* 0x000fe20007f1e1ff */
[----:B------:R-:W-:Y:S02]  /*09d0*/  HFMA2 R26, -RZ, RZ, 0, 2.384185791015625e-07 ;  /* 0x00000004ff1a7431 */ /* 0x000fe400000001ff */
[----:B------:R-:W-:Y:S02]  /*09e0*/  IMAD.MOV.U32 R21, RZ, RZ, RZ ;  /* 0x000000ffff157224 */ /* 0x000fe400078e00ff */
[----:B------:R-:W-:Y:S01]  /*09f0*/  IMAD.MOV.U32 R25, RZ, RZ, 0x2 ;  /* 0x00000002ff197424 */ /* 0x000fe200078e00ff */
[----:B------:R-:W-:-:S05]  /*0a00*/  IADD3.X R22, PT, PT, RZ, -0x1, RZ, P0, !PT ;  /* 0xffffffffff167810 */ /* 0x000fca00007fe4ff */
[----:B------:R-:W-:Y:S05]  /*0a10*/  @!P1 BRA `(.L_x_10) ;  /* 0x0000000400289947 */ /* 0x000fea0003800000 */
[----:B------:R-:W-:Y:S01]  /*0a20*/  BSSY.RECONVERGENT B3, `(.L_x_10) ;  /* 0x0000049000037945 */ /* 0x000fe20003800200 */
[----:B------:R-:W-:Y:S01]  /*0a30*/  LOP3.LUT R23, R8, 0x7ffffffe, RZ, 0xc0, !PT ;  /* 0x7ffffffe08177812 */ /* 0x000fe200078ec0ff */
[----:B------:R-:W-:Y:S01]  /*0a40*/  IMAD.MOV.U32 R24, RZ, RZ, RZ ;  /* 0x000000ffff187224 */ /* 0x000fe200078e00ff */
[----:B------:R-:W-:Y:S01]  /*0a50*/  MOV R25, 0x2 ;  /* 0x0000000200197802 */ /* 0x000fe20000000f00 */
[----:B------:R-:W-:-:S07]  /*0a60*/  IMAD.MOV.U32 R26, RZ, RZ, 0x4 ;  /* 0x00000004ff1a7424 */ /* 0x000fce00078e00ff */
.L_x_11:
        /* <DEDUP_REMOVED lines=8> */
[--C-:B------:R-:W-:Y:S02]  /*0af0*/  SHF.R.U32.HI R16, RZ, 0x1d, R19.reuse ;  /* 0x0000001dff107819 */ /* 0x100fe40000011613 */
[----:B------:R-:W-:-:S03]  /*0b00*/  SHF.R.U64 R9, R18, 0x1d, R19 ;  /* 0x0000001d12097819 */ /* 0x000fc60000001213 */
[----:B------:R-:W-:Y:S02]  /*0b10*/  IMAD R27, R16, -0x1ffffffd, RZ ;  /* 0xe0000003101b7824 */ /* 0x000fe400078e02ff */
[----:B------:R-:W-:-:S04]  /*0b20*/  IMAD.WIDE.U32 R16, R26, R26, RZ ;  /* 0x0000001a1a107225 */ /* 0x000fc800078e00ff */
[----:B------:R-:W-:Y:S01]  /*0b30*/  IMAD.WIDE.U32 R18, R9, -0x1ffffffd, R18 ;  /* 0xe000000309127825 */ /* 0x000fe200078e0012 */
[----:B------:R-:W-:-:S04]  /*0b40*/  IADD3 R17, PT, PT, R17, UR4, RZ ;  /* 0x0000000411117c10 */ /* 0x000fc8000fffe0ff */
[----:B------:R-:W-:Y:S01]  /*0b50*/  IADD3 R9, PT, PT, R19, -R9, R27 ;  /* 0x8000000913097210 */ /* 0x000fe20007ffe01b */
[----:B------:R-:W-:-:S03]  /*0b60*/  IMAD.WIDE.U32 R16, R25, 0x1ffffffb, R16 ;  /* 0x1ffffffb19107825 */ /* 0x000fc600078e0010 */
[----:B------:R-:W-:Y:S01]  /*0b70*/  SHF.R.U64 R9, R18, 0x1d, R9 ;  /* 0x0000001d12097819 */ /* 0x000fe20000001209 */
[----:B------:R-:W-:-:S04]  /*0b80*/  VIADD R17, R17, UR4 ;  /* 0x0000000411117c36 */ /* 0x000fc80008000000 */
[----:B------:R-:W-:Y:S01]  /*0b90*/  IMAD R18, R9, -0x1ffffffd, R18 ;  /* 0xe000000309127824 */ /* 0x000fe200078e0212 */
[--C-:B------:R-:W-:Y:S02]  /*0ba0*/  SHF.R.U64 R9, R16, 0x1d, R17.reuse ;  /* 0x0000001d10097819 */ /* 0x100fe40000001211 */
[----:B------:R-:W-:-:S03]  /*0bb0*/  SHF.R.U32.HI R19, RZ, 0x1d, R17 ;  /* 0x0000001dff137819 */ /* 0x000fc60000011611 */
[----:B------:R-:W-:-:S04]  /*0bc0*/  IMAD.WIDE.U32 R26, R9, -0x1ffffffd, R16 ;  /* 0xe0000003091a7825 */ /* 0x000fc800078e0010 */
[----:B------:R-:W-:-:S04]  /*0bd0*/  IMAD.WIDE.U32 R16, R25, R25, RZ ;  /* 0x0000001919107225 */ /* 0x000fc800078e00ff */
[----:B------:R-:W-:Y:S02]  /*0be0*/  IMAD R19, R19, -0x1ffffffd, RZ ;  /* 0xe000000313137824 */ /* 0x000fe400078e02ff */
[----:B------:R-:W-:-:S03]  /*0bf0*/  VIADD R17, R17, UR4 ;  /* 0x0000000411117c36 */ /* 0x000fc60008000000 */
[----:B------:R-:W-:Y:S02]  /*0c00*/  IADD3 R9, PT, PT, R27, -R9, R19 ;  /* 0x800000091b097210 */ /* 0x000fe40007ffe013 */
[--C-:B------:R-:W-:Y:S02]  /*0c10*/  SHF.R.U64 R19, R16, 0x1d, R17.reuse ;  /* 0x0000001d10137819 */ /* 0x100fe40000001211 */
[----:B------:R-:W-:Y:S02]  /*0c20*/  SHF.R.U32.HI R25, RZ, 0x1d, R17 ;  /* 0x0000001dff197819 */ /* 0x000fe40000011611 */
[----:B------:R-:W-:Y:S01]  /*0c30*/  SHF.R.U64 R9, R26, 0x1d, R9 ;  /* 0x0000001d1a097819 */ /* 0x000fe20000001209 */
[----:B------:R-:W-:-:S04]  /*0c40*/  IMAD.WIDE.U32 R16, R19, -0x1ffffffd, R16 ;  /* 0xe000000313107825 */ /* 0x000fc800078e0010 */
[----:B------:R-:W-:Y:S02]  /*0c50*/  IMAD R25, R25, -0x1ffffffd, RZ ;  /* 0xe000000319197824 */ /* 0x000fe400078e02ff */
[----:B------:R-:W-:-:S03]  /*0c60*/  IMAD R9, R9, -0x1ffffffd, R26 ;  /* 0xe000000309097824 */ /* 0x000fc600078e021a */
        /* <DEDUP_REMOVED lines=12> */
[----:B------:R-:W-:Y:S01]  /*0d30*/  IADD3 R19, PT, PT, R19, -R17, R16 ;  /* 0x8000001113137210 */ /* 0x000fe20007ffe010 */
[----:B------:R-:W-:-:S03]  /*0d40*/  IMAD.WIDE.U32 R16, R9, R9, RZ ;  /* 0x0000000909107225 */ /* 0x000fc600078e00ff */
[----:B------:R-:W-:Y:S01]  /*0d50*/  SHF.R.U64 R9, R18, 0x1d, R19 ;  /* 0x0000001d12097819 */ /* 0x000fe20000001213 */
[----:B------:R-:W-:Y:S02]  /*0d60*/  VIADD R17, R17, UR4 ;  /* 0x0000000411117c36 */ /* 0x000fe40008000000 */
[----:B------:R-:W-:-:S04]  /*0d70*/  IMAD.WIDE.U32 R16, R25, 0x1ffffffb, R16 ;  /* 0x1ffffffb19107825 */ /* 0x000fc800078e0010 */
[----:B------:R-:W-:Y:S01]  /*0d80*/  IMAD R9, R9, -0x1ffffffd, R18 ;  /* 0xe000000309097824 */ /* 0x000fe200078e0212 */
[----:B------:R-:W-:-:S04]  /*0d90*/  IADD3 R17, PT, PT, R17, UR4, RZ ;  /* 0x0000000411117c10 */ /* 0x000fc8000fffe0ff */
[--C-:B------:R-:W-:Y:S02]  /*0da0*/  SHF.R.U64 R27, R16, 0x1d, R17.reuse ;  /* 0x0000001d101b7819 */ /* 0x100fe40000001211 */
[----:B------:R-:W-:-:S03]  /*0db0*/  SHF.R.U32.HI R26, RZ, 0x1d, R17 ;  /* 0x0000001dff1a7819 */ /* 0x000fc60000011611 */
[----:B------:R-:W-:-:S04]  /*0dc0*/  IMAD.WIDE.U32 R18, R27, -0x1ffffffd, R16 ;  /* 0xe00000031b127825 */ /* 0x000fc800078e0010 */
[----:B------:R-:W-:Y:S02]  /*0dd0*/  IMAD R26, R26, -0x1ffffffd, RZ ;  /* 0xe00000031a1a7824 */ /* 0x000fe400078e02ff */
[----:B------:R-:W-:-:S03]  /*0de0*/  IMAD.WIDE.U32 R16, R25, R25, RZ ;  /* 0x0000001919107225 */ /* 0x000fc600078e00ff */
[----:B------:R-:W-:Y:S01]  /*0df0*/  IADD3 R19, PT, PT, R19, -R27, R26 ;  /* 0x8000001b13137210 */ /* 0x000fe20007ffe01a */
[----:B------:R-:W-:-:S03]  /*0e00*/  VIADD R17, R17, UR4 ;  /* 0x0000000411117c36 */ /* 0x000fc60008000000 */
[----:B------:R-:W-:-:S05]  /*0e10*/  SHF.R.U64 R19, R18, 0x1d, R19 ;  /* 0x0000001d12137819 */ /* 0x000fca0000001213 */
[----:B------:R-:W-:Y:S01]  /*0e20*/  IMAD R26, R19, -0x1ffffffd, R18 ;  /* 0xe0000003131a7824 */ /* 0x000fe200078e0212 */
        /* <DEDUP_REMOVED lines=9> */
.L_x_10:
[----:B------:R-:W-:Y:S05]  /*0ec0*/  BSYNC.RECONVERGENT B2 ;  /* 0x0000000000027941 */ /* 0x000fea0003800200 */
.L_x_9:
        /* <DEDUP_REMOVED lines=17> */
.L_x_3:
[----:B------:R-:W-:Y:S05]  /*0fe0*/  BSYNC.RECONVERGENT B0 ;  /* 0x0000000000007941 */ /* 0x000fea0003800200 */
.L_x_2:
[----:B------:R-:W-:Y:S01]  /*0ff0*/  ISETP.GT.U32.AND P0, PT, R10, 0x1, PT ;  /* 0x000000010a00780c */ /* 0x000fe20003f04070 */
[----:B------:R-:W-:Y:S01]  /*1000*/  VIADD R8, R8, 0x1 ;  /* 0x0000000108087836 */ /* 0x000fe20000000000 */
[--C-:B------:R-:W-:Y:S02]  /*1010*/  SHF.R.U64 R10, R10, 0x1, R11.reuse ;  /* 0x000000010a0a7819 */ /* 0x100fe4000000120b */
[----:B------:R-:W-:Y:S02]  /*1020*/  ISETP.GT.U32.AND.EX P0, PT, R11, RZ, PT, P0 ;  /* 0x000000ff0b00720c */ /* 0x000fe40003f04100 */
[----:B------:R-:W-:-:S11]  /*1030*/  SHF.R.U32.HI R11, RZ, 0x1, R11 ;  /* 0x00000001ff0b7819 */ /* 0x000fd6000001160b */
[----:B------:R-:W-:Y:S05]  /*1040*/  @P0 BRA `(.L_x_12) ;  /* 0xfffffff000640947 */ /* 0x000fea000383ffff */
.L_x_1:
[----:B------:R-:W-:Y:S05]  /*1050*/  BSYNC.RECONVERGENT B1 ;  /* 0x0000000000017941 */ /* 0x000fea0003800200 */
.L_x_0:
[----:B------:R-:W0:Y:S01]  /*1060*/  S2UR UR7, SR_CgaCtaId ;  /* 0x00000000000779c3 */ /* 0x000e220000008800 */
[----:B------:R-:W-:Y:S01]  /*1070*/  UMOV UR4, 0x400 ;  /* 0x0000040000047882 */ /* 0x000fe20000000000 */
[----:B------:R-:W-:Y:S01]  /*1080*/  IADD3 R8, P1, PT, R14, 0x1, RZ ;  /* 0x000000010e087810 */ /* 0x000fe20007f3e0ff */
[----:B------:R-:W-:Y:S03]  /*1090*/  BSSY.RECONVERGENT B1, `(.L_x_13) ;  /* 0x00000f1000017945 */ /* 0x000fe60003800200 */
[----:B------:R-:W-:Y:S02]  /*10a0*/  ISETP.NE.U32.AND P0, PT, R8, RZ, PT ;  /* 0x000000ff0800720c */ /* 0x000fe40003f05070 */
[----:B------:R-:W-:-:S04]  /*10b0*/  IADD3.X R9, PT, PT, RZ, R5, RZ, P1, !PT ;  /* 0x00000005ff097210 */ /* 0x000fc80000ffe4ff */
[----:B------:R-:W-:Y:S01]  /*10c0*/  ISETP.NE.AND.EX P0, PT, R9, RZ, PT, P0 ;  /* 0x000000ff0900720c */ /* 0x000fe20003f05300 */
[----:B0-----:R-:W-:-:S09]  /*10d0*/  ULEA UR7, UR7, UR4, 0x18 ;  /* 0x0000000407077291 */ /* 0x001fd2000f8ec0ff */
[----:B------:R0:W-:Y:S03]  /*10e0*/  STS [R2+UR7], R7 ;  /* 0x0000000702007988 */ /* 0x0001e60008000807 */
[----:B------:R-:W-:Y:S05]  /*10f0*/  @!P0 BRA `(.L_x_14) ;  /* 0x0000000c00a88947 */ /* 0x000fea0003800000 */
[----:B------:R-:W-:-:S07]  /*1100*/  IMAD.MOV.U32 R10, RZ, RZ, RZ ;  /* 0x000000ffff0a7224 */ /* 0x000fce00078e00ff */
.L_x_26:
[----:B0-----:R-:W-:Y:S01]  /*1110*/  LOP3.LUT R7, R8, 0x1, RZ, 0xc0, !PT ;  /* 0x0000000108077812 */ /* 0x001fe200078ec0ff */
[----:B------:R-:W-:Y:S03]  /*1120*/  BSSY.RECONVERGENT B0, `(.L_x_15) ;  /* 0x00000e1000007945 */ /* 0x000fe60003800200 */
[----:B------:R-:W-:-:S04]  /*1130*/  ISETP.NE.U32.AND P0, PT, R7, 0x1, PT ;  /* 0x000000010700780c */ /* 0x000fc80003f05070 */
[----:B------:R-:W-:-:S13]  /*1140*/  ISETP.NE.U32.AND.EX P0, PT, RZ, RZ, PT, P0 ;  /* 0x000000ffff00720c */ /* 0x000fda0003f05100 */
[----:B------:R-:W-:Y:S05]  /*1150*/  @P0 BRA `(.L_x_16) ;  /* 0x0000000c00740947 */ /* 0x000fea0003800000 */
[----:B------:R-:W-:Y:S01]  /*1160*/  ISETP.NE.AND P0, PT, R10, RZ, PT ;  /* 0x000000ff0a00720c */ /* 0x000fe20003f05270 */
[----:B------:R-:W-:Y:S01]  /*1170*/  BSSY.RECONVERGENT B2, `(.L_x_17) ;  /* 0x000006c000027945 */ /* 0x000fe20003800200 */
[----:B------:R-:W-:Y:S01]  /*1180*/  IMAD.MOV.U32 R7, RZ, RZ, R3 ;  /* 0x000000ffff077224 */ /* 0x000fe200078e0003 */
[----:B-----5:R-:W-:Y:S01]  /*1190*/  MOV R11, R4 ;  /* 0x00000004000b7202 */ /* 0x020fe20000000f00 */
[----:B------:R-:W-:-:S09]  /*11a0*/  IMAD.MOV.U32 R3, RZ, RZ, R4 ;  /* 0x000000ffff037224 */ /* 0x000fd200078e0004 */
[----:B------:R-:W-:Y:S05]  /*11b0*/  @!P0 BRA `(.L_x_18) ;  /* 0x00000004009c8947 */ /* 0x000fea0003800000 */
[----:B------:R-:W-:Y:S01]  /*11c0*/  ISETP.NE.AND P0, PT, R10, 0x1, PT ;  /* 0x000000010a00780c */ /* 0x000fe20003f05270 */
[----:B------:R-:W-:Y:S01]  /*11d0*/  BSSY.RECONVERGENT B3, `(.L_x_19) ;  /* 0x0000054000037945 */ /* 0x000fe20003800200 */
[----:B------:R-:W-:Y:S01]  /*11e0*/  IADD3 R20, P1, PT, -R7, 0x1ffffffd, RZ ;  /* 0x1ffffffd07147810 */ /* 0x000fe20007f3e1ff */
[----:B------:R-:W-:Y:S02]  /*11f0*/  HFMA2 R24, -RZ, RZ, 0, 2.384185791015625e-07 ;  /* 0x00000004ff187431 */ /* 0x000fe400000001ff */
[----:B------:R-:W-:Y:S01]  /*1200*/  IMAD.MOV.U32 R21, RZ, RZ, RZ ;  /* 0x000000ffff157224 */ /* 0x000fe200078e00ff */
[----:B------:R-:W-:Y:S01]  /*1210*/  MOV R25, 0x2 ;  /* 0x0000000200197802 */ /* 0x000fe20000000f00 */
[----:B------:R-:W-:Y:S01]  /*1220*/  IMAD.MOV.U32 R3, RZ, RZ, R4 ;  /* 0x000000ffff037224 */ /* 0x000fe200078e0004 */
[----:B------:R-:W-:-:S05]  /*1230*/  IADD3.X R22, PT, PT, RZ, -0x1, RZ, P1, !PT ;  /* 0xffffffffff167810 */ /* 0x000fca0000ffe4ff */
[----:B------:R-:W-:Y:S05]  /*1240*/  @!P0 BRA `(.L_x_20) ;  /* 0x0000000400308947 */ /* 0x000fea0003800000 */
[----:B------:R-:W-:Y:S01]  /*1250*/  LOP3.LUT R23, R10, 0xfffffffe, RZ, 0xc0, !PT ;  /* 0xfffffffe0a177812 */ /* 0x000fe200078ec0ff */
[----:B------:R-:W-:Y:S01]  /*1260*/  BSSY.RECONVERGENT B4, `(.L_x_20) ;  /* 0x000004a000047945 */ /* 0x000fe20003800200 */
[----:B------:R-:W-:Y:S01]  /*1270*/  IMAD.MOV.U32 R24, RZ, RZ, 0x4 ;  /* 0x00000004ff187424 */ /* 0x000fe200078e00ff */
[----:B------:R-:W-:Y:S01]  /*1280*/  MOV R25, 0x2 ;  /* 0x0000000200197802 */ /* 0x000fe20000000f00 */
[----:B------:R-:W-:Y:S01]  /*1290*/  IMAD.MOV.U32 R3, RZ, RZ, R4 ;  /* 0x000000ffff037224 */ /* 0x000fe200078e0004 */
[----:B------:R-:W-:-:S07]  /*12a0*/  IADD3 R23, PT, PT, -R23, RZ, RZ ;  /* 0x000000ff17177210 */ /* 0x000fce0007ffe1ff */
.L_x_21:
[-C--:B------:R-:W-:Y:S01]  /*12b0*/  IMAD R19, R22, R25.reuse, RZ ;  /* 0x0000001916137224 */ /* 0x080fe200078e02ff */
[----:B------:R-:W-:Y:S01]  /*12c0*/  UMOV UR4, URZ ;  /* 0x000000ff00047c82 */ /* 0x000fe20008000000 */
[----:B------:R-:W-:Y:S01]  /*12d0*/  IMAD.WIDE.U32 R16, R20, R25, RZ ;  /* 0x0000001914107225 */ /* 0x000fe200078e00ff */
[----:B------:R-:W-:-:S03]  /*12e0*/  IADD3 R23, PT, PT, R23, 0x2, RZ ;  /* 0x0000000217177810 */ /* 0x000fc60007ffe0ff */
[----:B------:R-:W-:Y:S01]  /*12f0*/  IMAD.IADD R17, R17, 0x1, R19 ;  /* 0x0000000111117824 */ /* 0x000fe200078e0213 */
[----:B------:R-:W-:Y:S01]  /*1300*/  ISETP.NE.AND P0, PT, R23, RZ, PT ;  /* 0x000000ff1700720c */ /* 0x000fe20003f05270 */
[----:B------:R-:W-:-:S04]  /*1310*/  IMAD.WIDE.U32 R18, R3, R24, R16 ;  /* 0x0000001803127225 */ /* 0x000fc800078e0010 */
[----:B------:R-:W-:Y:S01]  /*1320*/  IMAD.WIDE.U32 R16, R24, R24, RZ ;  /* 0x0000001818107225 */ /* 0x000fe200078e00ff */
[----:B------:R-:W-:-:S03]  /*1330*/  IADD3 R19, PT, PT, R19, UR4, RZ ;  /* 0x0000000413137c10 */ /* 0x000fc6000fffe0ff */
[----:B------:R-:W-:Y:S01]  /*1340*/  VIADD R17, R17, UR4 ;  /* 0x0000000411117c36 */ /* 0x000fe20008000000 */
[--C-:B------:R-:W-:Y:S02]  /*1350*/  SHF.R.U64 R3, R18, 0x1d, R19.reuse ;  /* 0x0000001d12037819 */ /* 0x100fe40000001213 */
[----:B------:R-:W-:Y:S01]  /*1360*/  SHF.R.U32.HI R26, RZ, 0x1d, R19 ;  /* 0x0000001dff1a7819 */ /* 0x000fe20000011613 */
[----:B------:R-:W-:-:S04]  /*1370*/  IMAD.WIDE.U32 R16, R25, 0x1ffffffb, R16 ;  /* 0x1ffffffb19107825 */ /* 0x000fc800078e0010 */
[----:B------:R-:W-:Y:S01]  /*1380*/  IMAD.WIDE.U32 R18, R3, -0x1ffffffd, R18 ;  /* 0xe000000303127825 */ /* 0x000fe200078e0012 */
[----:B------:R-:W-:-:S03]  /*1390*/  IADD3 R17, PT, PT, R17, UR4, RZ ;  /* 0x0000000411117c10 */ /* 0x000fc6000fffe0ff */
[----:B------:R-:W-:Y:S01]  /*13a0*/  IMAD R26, R26, -0x1ffffffd, RZ ;  /* 0xe00000031a1a7824 */ /* 0x000fe200078e02ff */
[--C-:B------:R-:W-:Y:S02]  /*13b0*/  SHF.R.U64 R27, R16, 0x1d, R17.reuse ;  /* 0x0000001d101b7819 */ /* 0x100fe40000001211 */
[----:B------:R-:W-:Y:S02]  /*13c0*/  SHF.R.U32.HI R24, RZ, 0x1d, R17 ;  /* 0x0000001dff187819 */ /* 0x000fe40000011611 */
[----:B------:R-:W-:-:S03]  /*13d0*/  IADD3 R3, PT, PT, R19, -R3, R26 ;  /* 0x8000000313037210 */ /* 0x000fc60007ffe01a */
[----:B------:R-:W-:Y:S01]  /*13e0*/  IMAD R24, R24, -0x1ffffffd, RZ ;  /* 0xe000000318187824 */ /* 0x000fe200078e02ff */
[----:B------:R-:W-:-:S05]  /*13f0*/  SHF.R.U64 R3, R18, 0x1d, R3 ;  /* 0x0000001d12037819 */ /* 0x000fca0000001203 */
[----:B------:R-:W-:Y:S02]  /*1400*/  IMAD R3, R3, -0x1ffffffd, R18 ;  /* 0xe000000303037824 */ /* 0x000fe400078e0212 */
[----:B------:R-:W-:-:S04]  /*1410*/  IMAD.WIDE.U32 R18, R27, -0x1ffffffd, R16 ;  /* 0xe00000031b127825 */ /* 0x000fc800078e0010 */
[----:B------:R-:W-:Y:S01]  /*1420*/  IMAD.WIDE.U32 R16, R25, R25, RZ ;  /* 0x0000001919107225 */ /* 0x000fe200078e00ff */
[----:B------:R-:W-:-:S04]  /*1430*/  IADD3 R19, PT, PT, R19, -R27, R24 ;  /* 0x8000001b13137210 */ /* 0x000fc80007ffe018 */
[----:B------:R-:W-:Y:S01]  /*1440*/  SHF.R.U64 R25, R18, 0x1d, R19 ;  /* 0x0000001d12197819 */ /* 0x000fe20000001213 */
[----:B------:R-:W-:-:S04]  /*1450*/  VIADD R19, R17, UR4 ;  /* 0x0000000411137c36 */ /* 0x000fc80008000000 */
[----:B------:R-:W-:Y:S01]  /*1460*/  IMAD R17, R25, -0x1ffffffd, R18 ;  /* 0xe000000319117824 */ /* 0x000fe200078e0212 */
[--C-:B------:R-:W-:Y:S02]  /*1470*/  SHF.R.U64 R25, R16, 0x1d, R19.reuse ;  /* 0x0000001d10197819 */ /* 0x100fe40000001213 */
[----:B------:R-:W-:Y:S02]  /*1480*/  SHF.R.U32.HI R24, RZ, 0x1d, R19 ;  /* 0x0000001dff187819 */ /* 0x000fe40000011613 */
[----:B------:R-:W-:-:S03]  /*1490*/  MOV R18, R16 ;  /* 0x0000001000127202 */ /* 0x000fc60000000f00 */
[----:B------:R-:W-:Y:S02]  /*14a0*/  IMAD R24, R24, -0x1ffffffd, RZ ;  /* 0xe000000318187824 */ /* 0x000fe400078e02ff */
[----:B------:R-:W-:-:S05]  /*14b0*/  IMAD.WIDE.U32 R18, R25, -0x1ffffffd, R18 ;  /* 0xe000000319127825 */ /* 0x000fca00078e0012 */
[----:B------:R-:W-:-:S04]  /*14c0*/  IADD3 R25, PT, PT, R19, -R25, R24 ;  /* 0x8000001913197210 */ /* 0x000fc80007ffe018 */
[----:B------:R-:W-:-:S05]  /*14d0*/  SHF.R.U64 R25, R18, 0x1d, R25 ;  /* 0x0000001d12197819 */ /* 0x000fca0000001219 */
[----:B------:R-:W-:-:S04]  /*14e0*/  IMAD R25, R25, -0x1ffffffd, R18 ;  /* 0xe000000319197824 */ /* 0x000fc800078e0212 */
[-C--:B------:R-:W-:Y:S02]  /*14f0*/  IMAD R27, R22, R25.reuse, RZ ;  /* 0x00000019161b7224 */ /* 0x080fe400078e02ff */
[----:B------:R-:W-:-:S04]  /*1500*/  IMAD.WIDE.U32 R18, R20, R25, RZ ;  /* 0x0000001914127225 */ /* 0x000fc800078e00ff */
[----:B------:R-:W-:Y:S02]  /*1510*/  IMAD.IADD R19, R19, 0x1, R27 ;  /* 0x0000000113137824 */ /* 0x000fe400078e021b */
        /* <DEDUP_REMOVED lines=9> */
[----:B------:R-:W-:-:S05]  /*15b0*/  IMAD R24, R24, -0x1ffffffd, RZ ;  /* 0xe000000318187824 */ /* 0x000fca00078e02ff */
[----:B------:R-:W-:Y:S02]  /*15c0*/  IADD3 R3, PT, PT, R19, -R3, R24 ;  /* 0x8000000313037210 */ /* 0x000fe40007ffe018 */
[----:B------:R-:W-:Y:S02]  /*15d0*/  SHF.R.U64 R19, R16, 0x1d, R17 ;  /* 0x0000001d10137819 */ /* 0x000fe40000001211 */
[----:B------:R-:W-:-:S05]  /*15e0*/  SHF.R.U64 R3, R18, 0x1d, R3 ;  /* 0x0000001d12037819 */ /* 0x000fca0000001203 */
[----:B------:R-:W-:Y:S01]  /*15f0*/  IMAD R3, R3, -0x1ffffffd, R18 ;  /* 0xe000000303037824 */ /* 0x000fe200078e0212 */
[--C-:B------:R-:W-:Y:S01]  /*1600*/  SHF.R.U32.HI R18, RZ, 0x1d, R17.reuse ;  /* 0x0000001dff127819 */ /* 0x100fe20000011611 */
[----:B------:R-:W-:-:S04]  /*1610*/  IMAD.WIDE.U32 R16, R19, -0x1ffffffd, R16 ;  /* 0xe000000313107825 */ /* 0x000fc800078e0010 */
[----:B------:R-:W-:-:S05]  /*1620*/  IMAD R18, R18, -0x1ffffffd, RZ ;  /* 0xe000000312127824 */ /* 0x000fca00078e02ff */
[----:B------:R-:W-:Y:S01]  /*1630*/  IADD3 R17, PT, PT, R17, -R19, R18 ;  /* 0x8000001311117210 */ /* 0x000fe20007ffe012 */
[----:B------:R-:W-:-:S03]  /*1640*/  IMAD.WIDE.U32 R18, R25, R25, RZ ;  /* 0x0000001919127225 */ /* 0x000fc600078e00ff */
[----:B------:R-:W-:Y:S01]  /*1650*/  SHF.R.U64 R17, R16, 0x1d, R17 ;  /* 0x0000001d10117819 */ /* 0x000fe20000001211 */
[----:B------:R-:W-:-:S04]  /*1660*/  VIADD R19, R19, UR4 ;  /* 0x0000000413137c36 */ /* 0x000fc80008000000 */
        /* <DEDUP_REMOVED lines=10> */
.L_x_20:
[----:B------:R-:W-:Y:S05]  /*1710*/  BSYNC.RECONVERGENT B3 ;  /* 0x0000000000037941 */ /* 0x000fea0003800200 */
.L_x_19:
[----:B------:R-:W-:-:S04]  /*1720*/  LOP3.LUT R16, R10, 0x1, RZ, 0xc0, !PT ;  /* 0x000000010a107812 */ /* 0x000fc800078ec0ff */
[----:B------:R-:W-:-:S13]  /*1730*/  ISETP.NE.U32.AND P0, PT, R16, 0x1, PT ;  /* 0x000000011000780c */ /* 0x000fda0003f05070 */
[----:B------:R-:W-:Y:S05]  /*1740*/  @P0 BRA `(.L_x_18) ;  /* 0x0000000000380947 */ /* 0x000fea0003800000 */
[-C--:B------:R-:W-:Y:S02]  /*1750*/  IMAD R22, R22, R25.reuse, RZ ;  /* 0x0000001916167224 */ /* 0x080fe400078e02ff */
[----:B------:R-:W-:-:S04]  /*1760*/  IMAD.WIDE.U32 R16, R20, R25, RZ ;  /* 0x0000001914107225 */ /* 0x000fc800078e00ff */
[C---:B------:R-:W-:Y:S02]  /*1770*/  IMAD R19, R21.reuse, R20, R22 ;  /* 0x0000001415137224 */ /* 0x040fe400078e0216 */
[----:B------:R-:W-:Y:S02]  /*1780*/  IMAD R21, R21, R3, RZ ;  /* 0x0000000315157224 */ /* 0x000fe400078e02ff */
[----:B------:R-:W-:Y:S02]  /*1790*/  IMAD.IADD R17, R17, 0x1, R19 ;  /* 0x0000000111117824 */ /* 0x000fe400078e0213 */
[----:B------:R-:W-:-:S05]  /*17a0*/  IMAD.WIDE.U32 R16, R3, R24, R16 ;  /* 0x0000001803107225 */ /* 0x000fca00078e0010 */
[----:B------:R-:W-:-:S04]  /*17b0*/  IADD3 R17, PT, PT, R17, R21, RZ ;  /* 0x0000001511117210 */ /* 0x000fc80007ffe0ff */
[--C-:B------:R-:W-:Y:S02]  /*17c0*/  SHF.R.U64 R3, R16, 0x1d, R17.reuse ;  /* 0x0000001d10037819 */ /* 0x100fe40000001211 */
[----:B------:R-:W-:-:S03]  /*17d0*/  SHF.R.U32.HI R18, RZ, 0x1d, R17 ;  /* 0x0000001dff127819 */ /* 0x000fc60000011611 */
[----:B------:R-:W-:-:S04]  /*17e0*/  IMAD.WIDE.U32 R16, R3, -0x1ffffffd, R16 ;  /* 0xe000000303107825 */ /* 0x000fc800078e0010 */
[----:B------:R-:W-:-:S05]  /*17f0*/  IMAD R18, R18, -0x1ffffffd, RZ ;  /* 0xe000000312127824 */ /* 0x000fca00078e02ff */
[----:B------:R-:W-:-:S04]  /*1800*/  IADD3 R3, PT, PT, R17, -R3, R18 ;  /* 0x8000000311037210 */ /* 0x000fc80007ffe012 */
[----:B------:R-:W-:-:S05]  /*1810*/  SHF.R.U64 R3, R16, 0x1d, R3 ;  /* 0x0000001d10037819 */ /* 0x000fca0000001203 */
[----:B------:R-:W-:-:S07]  /*1820*/  IMAD R3, R3, -0x1ffffffd, R16 ;  /* 0xe000000303037824 */ /* 0x000fce00078e0210 */
.L_x_18:
[----:B------:R-:W-:Y:S05]  /*1830*/  BSYNC.RECONVERGENT B2 ;  /* 0x0000000000027941 */ /* 0x000fea0003800200 */
.L_x_17:
[----:B------:R-:W-:Y:S01]  /*1840*/  IMAD.SHL.U32 R7, R7, 0x2, RZ ;  /* 0x0000000207077824 */ /* 0x000fe200078e00ff */
[----:B------:R-:W-:-:S04]  /*1850*/  ISETP.NE.AND P0, PT, R10, RZ, PT ;  /* 0x000000ff0a00720c */ /* 0x000fc80003f05270 */
[----:B------:R-:W-:-:S05]  /*1860*/  LEA R7, R4, -R7, 0x2 ;  /* 0x8000000704077211 */ /* 0x000fca00078e10ff */
[----:B------:R-:W-:-:S04]  /*1870*/  VIADD R7, R7, 0x3ffffffa ;  /* 0x3ffffffa07077836 */ /* 0x000fc80000000000 */
[----:B------:R-:W-:-:S05]  /*1880*/  IMAD.HI.U32 R4, R7, 0x19, RZ ;  /* 0x0000001907047827 */ /* 0x000fca00078e00ff */
[----:B------:R-:W-:-:S04]  /*1890*/  IADD3 R17, PT, PT, R7, -R4, RZ ;  /* 0x8000000407117210 */ /* 0x000fc80007ffe0ff */
[----:B------:R-:W-:-:S04]  /*18a0*/  LEA.HI R17, R17, R4, RZ, 0x1f ;  /* 0x0000000411117211 */ /* 0x000fc800078ff8ff */
[----:B------:R-:W-:-:S05]  /*18b0*/  SHF.R.U32.HI R4, RZ, 0x1c, R17 ;  /* 0x0000001cff047819 */ /* 0x000fca0000011611 */
[----:B------:R-:W-:Y:S01]  /*18c0*/  IMAD R4, R4, -0x1ffffffd, R7 ;  /* 0xe000000304047824 */ /* 0x000fe200078e0207 */
[----:B------:R-:W-:Y:S06]  /*18d0*/  @!P0 BRA `(.L_x_16) ;  /* 0x0000000400948947 */ /* 0x000fec0003800000 */
[----:B------:R-:W-:Y:S01]  /*18e0*/  ISETP.NE.AND P1, PT, R10, 0x1, PT ;  /* 0x000000010a00780c */ /* 0x000fe20003f25270 */
[----:B------:R-:W-:Y:S01]  /*18f0*/  BSSY.RECONVERGENT B2, `(.L_x_22) ;  /* 0x0000052000027945 */ /* 0x000fe20003800200 */
[----:B------:R-:W-:Y:S01]  /*1900*/  IADD3 R16, P0, PT, -R11, 0x1ffffffd, RZ ;  /* 0x1ffffffd0b107810 */ /* 0x000fe20007f1e1ff */
[----:B------:R-:W-:Y:S02]  /*1910*/  HFMA2 R11, -RZ, RZ, 0, 0 ;  /* 0x00000000ff0b7431 */ /* 0x000fe400000001ff */
[----:B------:R-:W-:Y:S02]  /*1920*/  IMAD.MOV.U32 R17, RZ, RZ, 0x4 ;  /* 0x00000004ff117424 */ /* 0x000fe400078e00ff */
        /* <DEDUP_REMOVED lines=8> */
.L_x_25:
[-C--:B------:R-:W-:Y:S01]  /*19b0*/  IMAD R23, R22, R7.reuse, RZ ;  /* 0x0000000716177224 */ /* 0x080fe200078e02ff */
[----:B------:R-:W-:Y:S01]  /*19c0*/  UMOV UR4, URZ ;  /* 0x000000ff00047c82 */ /* 0x000fe20008000000 */
[----:B------:R-:W-:Y:S01]  /*19d0*/  IMAD.WIDE.U32 R20, R16, R7, RZ ;  /* 0x0000000710147225 */ /* 0x000fe200078e00ff */
[----:B------:R-:W-:-:S04]  /*19e0*/  IADD3 R24, PT, PT, R24, 0x2, RZ ;  /* 0x0000000218187810 */ /* 0x000fc80007ffe0ff */
[----:B------:R-:W-:Y:S02]  /*19f0*/  IADD3 R21, PT, PT, R21, R23, RZ ;  /* 0x0000001715157210 */ /* 0x000fe40007ffe0ff */
[----:B------:R-:W-:Y:S01]  /*1a00*/  ISETP.NE.AND P0, PT, R24, R17, PT ;  /* 0x000000111800720c */ /* 0x000fe20003f05270 */
[----:B------:R-:W-:-:S04]  /*1a10*/  IMAD.WIDE.U32 R20, R4, R19, R20 ;  /* 0x0000001304147225 */ /* 0x000fc800078e0014 */
[----:B------:R-:W-:Y:S02]  /*1a20*/  VIADD R21, R21, UR4 ;  /* 0x0000000415157c36 */ /* 0x000fe40008000000 */
[----:B------:R-:W-:-:S03]  /*1a30*/  IMAD.WIDE.U32 R18, R19, R19, RZ ;  /* 0x0000001313127225 */ /* 0x000fc600078e00ff */
[--C-:B------:R-:W-:Y:S02]  /*1a40*/  SHF.R.U64 R23, R20, 0x1d, R21.reuse ;  /* 0x0000001d14177819 */ /* 0x100fe40000001215 */
[--C-:B------:R-:W-:Y:S02]  /*1a50*/  SHF.R.U32.HI R4, RZ, 0x1d, R21.reuse ;  /* 0x0000001dff047819 */ /* 0x100fe40000011615 */
[----:B------:R-:W-:Y:S01]  /*1a60*/  IADD3 R19, PT, PT, R19, UR4, RZ ;  /* 0x0000000413137c10 */ /* 0x000fe2000fffe0ff */
[----:B------:R-:W-:-:S04]  /*1a70*/  IMAD.WIDE.U32 R20, R23, -0x1ffffffd, R20 ;  /* 0xe000000317147825 */ /* 0x000fc800078e0014 */
[----:B------:R-:W-:Y:S02]  /*1a80*/  IMAD R4, R4, -0x1ffffffd, RZ ;  /* 0xe000000304047824 */ /* 0x000fe400078e02ff */
[----:B------:R-:W-:-:S03]  /*1a90*/  IMAD.WIDE.U32 R18, R7, 0x1ffffffb, R18 ;  /* 0x1ffffffb07127825 */ /* 0x000fc600078e0012 */
[----:B------:R-:W-:Y:S01]  /*1aa0*/  IADD3 R21, PT, PT, R21, -R23, R4 ;  /* 0x8000001715157210 */ /* 0x000fe20007ffe004 */
[----:B------:R-:W-:-:S03]  /*1ab0*/  VIADD R19, R19, UR4 ;  /* 0x0000000413137c36 */ /* 0x000fc60008000000 */
[----:B------:R-:W-:Y:S02]  /*1ac0*/  SHF.R.U64 R21, R20, 0x1d, R21 ;  /* 0x0000001d14157819 */ /* 0x000fe40000001215 */
[--C-:B------:R-:W-:Y:S02]  /*1ad0*/  SHF.R.U64 R23, R18, 0x1d, R19.reuse ;  /* 0x0000001d12177819 */ /* 0x100fe40000001213 */
[----:B------:R-:W-:Y:S01]  /*1ae0*/  SHF.R.U32.HI R25, RZ, 0x1d, R19 ;  /* 0x0000001dff197819 */ /* 0x000fe20000011613 */
[----:B------:R-:W-:Y:S02]  /*1af0*/  IMAD R4, R21, -0x1ffffffd, R20 ;  /* 0xe000000315047824 */ /* 0x000fe400078e0214 */
[----:B------:R-:W-:-:S04]  /*1b00*/  IMAD.WIDE.U32 R20, R7, R7, RZ ;  /* 0x0000000707147225 */ /* 0x000fc800078e00ff */
[----:B------:R-:W-:Y:S01]  /*1b10*/  IMAD.WIDE.U32 R18, R23, -0x1ffffffd, R18 ;  /* 0xe000000317127825 */ /* 0x000fe200078e0012 */
[----:B------:R-:W-:-:S03]  /*1b20*/  IADD3 R21, PT, PT, R21, UR4, RZ ;  /* 0x0000000415157c10 */ /* 0x000fc6000fffe0ff */
[----:B------:R-:W-:-:S05]  /*1b30*/  IMAD R7, R25, -0x1ffffffd, RZ ;  /* 0xe000000319077824 */ /* 0x000fca00078e02ff */
        /* <DEDUP_REMOVED lines=11> */
[----:B------:R-:W-:-:S04]  /*1bf0*/  IMAD.WIDE.U32 R20, R16, R23, RZ ;  /* 0x0000001710147225 */ /* 0x000fc800078e00ff */
[----:B------:R-:W-:Y:S02]  /*1c00*/  IMAD.IADD R21, R21, 0x1, R19 ;  /* 0x0000000115157824 */ /* 0x000fe400078e0213 */
[----:B------:R-:W-:-:S04]  /*1c10*/  IMAD.WIDE.U32 R18, R7, R7, RZ ;  /* 0x0000000707127225 */ /* 0x000fc800078e00ff */
[----:B------:R-:W-:-:S04]  /*1c20*/  IMAD.WIDE.U32 R20, R4, R7, R20 ;  /* 0x0000000704147225 */ /* 0x000fc800078e0014 */
[----:B------:R-:W-:Y:S01]  /*1c30*/  VIADD R19, R19, UR4 ;  /* 0x0000000413137c36 */ /* 0x000fe20008000000 */
[----:B------:R-:W-:Y:S01]  /*1c40*/  IADD3 R21, PT, PT, R21, UR4, RZ ;  /* 0x0000000415157c10 */ /* 0x000fe2000fffe0ff */
[----:B------:R-:W-:-:S03]  /*1c50*/  IMAD.WIDE.U32 R18, R23, 0x1ffffffb, R18 ;  /* 0x1ffffffb17127825 */ /* 0x000fc600078e0012 */
[--C-:B------:R-:W-:Y:S02]  /*1c60*/  SHF.R.U64 R7, R20, 0x1d, R21.reuse ;  /* 0x0000001d14077819 */ /* 0x100fe40000001215 */
[--C-:B------:R-:W-:Y:S02]  /*1c70*/  SHF.R.U32.HI R4, RZ, 0x1d, R21.reuse ;  /* 0x0000001dff047819 */ /* 0x100fe40000011615 */
[----:B------:R-:W-:Y:S01]  /*1c80*/  IADD3 R19, PT, PT, R19, UR4, RZ ;  /* 0x0000000413137c10 */ /* 0x000fe2000fffe0ff */
[----:B------:R-:W-:-:S03]  /*1c90*/  IMAD.WIDE.U32 R20, R7, -0x1ffffffd, R20 ;  /* 0xe000000307147825 */ /* 0x000fc600078e0014 */
[----:B------:R-:W-:Y:S01]  /*1ca0*/  SHF.R.U32.HI R25, RZ, 0x1d, R19 ;  /* 0x0000001dff197819 */ /* 0x000fe20000011613 */
[----:B------:R-:W-:-:S04]  /*1cb0*/  IMAD R4, R4, -0x1ffffffd, RZ ;  /* 0xe000000304047824 */ /* 0x000fc800078e02ff */
[----:B------:R-:W-:Y:S01]  /*1cc0*/  IMAD R25, R25, -0x1ffffffd, RZ ;  /* 0xe000000319197824 */ /* 0x000fe200078e02ff */
[----:B------:R-:W-:-:S04]  /*1cd0*/  IADD3 R7, PT, PT, R21, -R7, R4 ;  /* 0x8000000715077210 */ /* 0x000fc80007ffe004 */
[----:B------:R-:W-:-:S05]  /*1ce0*/  SHF.R.U64 R7, R20, 0x1d, R7 ;  /* 0x0000001d14077819 */ /* 0x000fca0000001207 */
[----:B------:R-:W-:Y:S01]  /*1cf0*/  IMAD R4, R7, -0x1ffffffd, R20 ;  /* 0xe000000307047824 */ /* 0x000fe200078e0214 */
[----:B------:R-:W-:Y:S01]  /*1d00*/  SHF.R.U64 R7, R18, 0x1d, R19 ;  /* 0x0000001d12077819 */ /* 0x000fe20000001213 */
[----:B------:R-:W-:-:S04]  /*1d10*/  IMAD.WIDE.U32 R20, R23, R23, RZ ;  /* 0x0000001717147225 */ /* 0x000fc800078e00ff */
[----:B------:R-:W-:-:S04]  /*1d20*/  IMAD.WIDE.U32 R18, R7, -0x1ffffffd, R18 ;  /* 0xe000000307127825 */ /* 0x000fc800078e0012 */
[----:B------:R-:W-:Y:S01]  /*1d30*/  VIADD R21, R21, UR4 ;  /* 0x0000000415157c36 */ /* 0x000fe20008000000 */
[----:B------:R-:W-:-:S04]  /*1d40*/  IADD3 R7, PT, PT, R19, -R7, R25 ;  /* 0x8000000713077210 */ /* 0x000fc80007ffe019 */
[--C-:B------:R-:W-:Y:S02]  /*1d50*/  SHF.R.U64 R19, R20, 0x1d, R21.reuse ;  /* 0x0000001d14137819 */ /* 0x100fe40000001215 */
[----:B------:R-:W-:-:S03]  /*1d60*/  SHF.R.U32.HI R23, RZ, 0x1d, R21 ;  /* 0x0000001dff177819 */ /* 0x000fc60000011615 */
[----:B------:R-:W-:-:S04]  /*1d70*/  IMAD.WIDE.U32 R20, R19, -0x1ffffffd, R20 ;  /* 0xe000000313147825 */ /* 0x000fc800078e0014 */
[----:B------:R-:W-:-:S05]  /*1d80*/  IMAD R23, R23, -0x1ffffffd, RZ ;  /* 0xe000000317177824 */ /* 0x000fca00078e02ff */
[----:B------:R-:W-:Y:S02]  /*1d90*/  IADD3 R19, PT, PT, R21, -R19, R23 ;  /* 0x8000001315137210 */ /* 0x000fe40007ffe017 */
[----:B------:R-:W-:Y:S02]  /*1da0*/  SHF.R.U64 R21, R18, 0x1d, R7 ;  /* 0x0000001d12157819 */ /* 0x000fe40000001207 */
[----:B------:R-:W-:-:S05]  /*1db0*/  SHF.R.U64 R19, R20, 0x1d, R19 ;  /* 0x0000001d14137819 */ /* 0x000fca0000001213 */
[----:B------:R-:W-:Y:S02]  /*1dc0*/  IMAD R7, R19, -0x1ffffffd, R20 ;  /* 0xe000000313077824 */ /* 0x000fe400078e0214 */
[----:B------:R-:W-:Y:S01]  /*1dd0*/  IMAD R19, R21, -0x1ffffffd, R18 ;  /* 0xe000000315137824 */ /* 0x000fe200078e0212 */
[----:B------:R-:W-:Y:S06]  /*1de0*/  @P0 BRA `(.L_x_25) ;  /* 0xfffffff800f00947 */ /* 0x000fec000383ffff */
[----:B------:R-:W-:Y:S05]  /*1df0*/  BSYNC.RECONVERGENT B3 ;  /* 0x0000000000037941 */ /* 0x000fea0003800200 */
.L_x_24:
[----:B------:R-:W-:-:S07]  /*1e00*/  IMAD.MOV.U32 R17, RZ, RZ, R19 ;  /* 0x000000ffff117224 */ /* 0x000fce00078e0013 */
.L_x_23:
[----:B------:R-:W-:Y:S05]  /*1e10*/  BSYNC.RECONVERGENT B2 ;  /* 0x0000000000027941 */ /* 0x000fea0003800200 */
.L_x_22:
        /* <DEDUP_REMOVED lines=17> */
.L_x_16:
[----:B------:R-:W-:Y:S05]  /*1f30*/  BSYNC.RECONVERGENT B0 ;  /* 0x0000000000007941 */ /* 0x000fea0003800200 */
.L_x_15:
[C---:B------:R-:W-:Y:S02]  /*1f40*/  ISETP.GT.U32.AND P0, PT, R8.reuse, 0x1, PT ;  /* 0x000000010800780c */ /* 0x040fe40003f04070 */
[--C-:B------:R-:W-:Y:S02]  /*1f50*/  SHF.R.U64 R8, R8, 0x1, R9.reuse ;  /* 0x0000000108087819 */ /* 0x100fe40000001209 */
[----:B------:R-:W-:Y:S02]  /*1f60*/  ISETP.GT.U32.AND.EX P0, PT, R9, RZ, PT, P0 ;  /* 0x000000ff0900720c */ /* 0x000fe40003f04100 */
[----:B------:R-:W-:Y:S02]  /*1f70*/  SHF.R.U32.HI R9, RZ, 0x1, R9 ;  /* 0x00000001ff097819 */ /* 0x000fe40000011609 */
[----:B------:R-:W-:-:S09]  /*1f80*/  IADD3 R10, PT, PT, R10, 0x1, RZ ;  /* 0x000000010a0a7810 */ /* 0x000fd20007ffe0ff */
[----:B------:R-:W-:Y:S05]  /*1f90*/  @P0 BRA `(.L_x_26) ;  /* 0xfffffff0005c0947 */ /* 0x000fea000383ffff */
.L_x_14:
[----:B------:R-:W-:Y:S05]  /*1fa0*/  BSYNC.RECONVERGENT B1 ;  /* 0x0000000000017941 */ /* 0x000fea0003800200 */
.L_x_13:
[----:B------:R-:W1:Y:S01]  /*1fb0*/  S2UR UR9, SR_CgaCtaId ;  /* 0x00000000000979c3 */ /* 0x000e620000008800 */
[----:B------:R-:W-:Y:S01]  /*1fc0*/  ISETP.GE.U32.AND P0, PT, R12, 0x1, PT ;  /* 0x000000010c00780c */ /* 0x000fe20003f06070 */
[----:B------:R-:W-:Y:S02]  /*1fd0*/  UMOV UR5, 0x400 ;  /* 0x0000040000057882 */ /* 0x000fe40000000000 */
[----:B------:R-:W-:Y:S01]  /*1fe0*/  UIADD3 UR4, UPT, UPT, UR5, 0x200, URZ ;  /* 0x0000020005047890 */ /* 0x000fe2000fffe0ff */
[----:B------:R-:W-:-:S03]  /*1ff0*/  ISETP.GE.AND.EX P0, PT, R13, RZ, PT, P0 ;  /* 0x000000ff0d00720c */ /* 0x000fc60003f06300 */
[----:B-1----:R-:W-:-:S09]  /*2000*/  ULEA UR8, UR9, UR4, 0x18 ;  /* 0x0000000409087291 */ /* 0x002fd2000f8ec0ff */
[----:B------:R1:W-:Y:S01]  /*2010*/  STS [R2+UR8], R3 ;  /* 0x0000000302007988 */ /* 0x0003e20008000808 */
[----:B------:R-:W-:Y:S05]  /*2020*/  @!P0 EXIT ;  /* 0x000000000000894d */ /* 0x000fea0003800000 */
[----:B------:R-:W2:Y:S01]  /*2030*/  LDC.64 R12, c[0x0][0x390] ;  /* 0x0000e400ff0c7b82 */ /* 0x000ea20000000a00 */
[----:B-1----:R-:W-:Y:S01]  /*2040*/  IMAD.MOV.U32 R3, RZ, RZ, 0x1 ;  /* 0x00000001ff037424 */ /* 0x002fe200078e00ff */
[----:B------:R-:W-:Y:S01]  /*2050*/  UIADD3 UR4, UPT, UPT, UR5, 0x400, URZ ;  /* 0x0000040005047890 */ /* 0x000fe2000fffe0ff */
[----:B------:R-:W1:Y:S03]  /*2060*/  LDCU.64 UR12, c[0x0][0x388] ;  /* 0x00007100ff0c77ac */ /* 0x000e660008000a00 */
[----:B------:R-:W-:Y:S01]  /*2070*/  SHF.L.U32 R3, R3, R6, RZ ;  /* 0x0000000603037219 */ /* 0x000fe200000006ff */
[----:B------:R-:W-:Y:S01]  /*2080*/  ULEA UR9, UR9, UR4, 0x18 ;  /* 0x0000000409097291 */ /* 0x000fe2000f8ec0ff */
[----:B------:R-:W-:Y:S02]  /*2090*/  UMOV UR5, URZ ;  /* 0x000000ff00057c82 */ /* 0x000fe40008000000 */
[----:B------:R-:W-:Y:S01]  /*20a0*/  UMOV UR4, URZ ;  /* 0x000000ff00047c82 */ /* 0x000fe20008000000 */
[----:B------:R-:W-:-:S08]  /*20b0*/  UMOV UR6, URZ ;  /* 0x000000ff00067c82 */ /* 0x000fd00008000000 */
.L_x_29:
[----:B-----5:R-:W3:Y:S01]  /*20c0*/  LDS R4, [R2+UR7] ;  /* 0x0000000702047984 */ /* 0x020ee20008000800 */
[----:B------:R-:W-:Y:S01]  /*20d0*/  LOP3.LUT P0, RZ, R0, 0x3, RZ, 0xc0, !PT ;  /* 0x0000000300ff7812 */ /* 0x000fe2000780c0ff */
[----:B------:R-:W-:Y:S02]  /*20e0*/  BSSY.RECONVERGENT B0, `(.L_x_27) ;  /* 0x000002d000007945 */ /* 0x000fe40003800200 */
[----:B0-----:R-:W0:Y:S01]  /*20f0*/  LDS R7, [R2+UR8] ;  /* 0x0000000802077984 */ /* 0x001e220008000800 */
[----:B---3--:R-:W-:-:S03]  /*2100*/  SHF.L.U32 R4, R4, 0x1, RZ ;  /* 0x0000000104047819 */ /* 0x008fc600000006ff */
[----:B0-----:R-:W-:Y:S02]  /*2110*/  STS [R2+UR7], R7 ;  /* 0x0000000702007988 */ /* 0x001fe40008000807 */
[----:B------:R-:W-:-:S05]  /*2120*/  IMAD R4, R7, 0x4, -R4 ;  /* 0x0000000407047824 */ /* 0x000fca00078e0a04 */
[----:B------:R-:W-:-:S05]  /*2130*/  IADD3 R4, PT, PT, R4, 0x3ffffffa, RZ ;  /* 0x3ffffffa04047810 */ /* 0x000fca0007ffe0ff */
[----:B------:R-:W-:-:S04]  /*2140*/  IMAD.HI.U32 R9, R4, 0x19, RZ ;  /* 0x0000001904097827 */ /* 0x000fc800078e00ff */
[----:B------:R-:W-:-:S05]  /*2150*/  IMAD.IADD R8, R4, 0x1, -R9 ;  /* 0x0000000104087824 */ /* 0x000fca00078e0a09 */
[----:B------:R-:W-:-:S04]  /*2160*/  LEA.HI R8, R8, R9, RZ, 0x1f ;  /* 0x0000000908087211 */ /* 0x000fc800078ff8ff */
[----:B------:R-:W-:-:S05]  /*2170*/  SHF.R.U32.HI R9, RZ, 0x1c, R8 ;  /* 0x0000001cff097819 */ /* 0x000fca0000011608 */
[----:B------:R-:W-:-:S05]  /*2180*/  IMAD R9, R9, -0x1ffffffd, R4 ;  /* 0xe000000309097824 */ /* 0x000fca00078e0204 */
[----:B------:R-:W-:Y:S01]  /*2190*/  ISETP.GE.U32.AND P1, PT, R9, 0x10000000, PT ;  /* 0x100000000900780c */ /* 0x000fe20003f26070 */
[----:B------:R-:W-:Y:S03]  /*21a0*/  STS [R2+UR8], R9 ;  /* 0x0000000902007988 */ /* 0x000fe60008000808 */
[----:B------:R-:W-:Y:S02]  /*21b0*/  SEL R11, R3, RZ, P1 ;  /* 0x000000ff030b7207 */ /* 0x000fe40000800000 */
[----:B------:R-:W-:-:S03]  /*21c0*/  LOP3.LUT P1, RZ, R0, 0xf, RZ, 0xc0, !PT ;  /* 0x0000000f00ff7812 */ /* 0x000fc6000782c0ff */
[----:B------:R-:W-:Y:S01]  /*21d0*/  STS [R2+UR9], R11 ;  /* 0x0000000b02007988 */ /* 0x000fe20008000809 */
[----:B------:R-:W-:Y:S06]  /*21e0*/  BAR.SYNC.DEFER_BLOCKING 0x0 ;  /* 0x0000000000007b1d */ /* 0x000fec0000010000 */
[----:B------:R-:W-:Y:S04]  /*21f0*/  @!P0 LDS R4, [R2+UR9] ;  /* 0x0000000902048984 */ /* 0x000fe80008000800 */
[----:B------:R-:W-:Y:S04]  /*2200*/  @!P0 LDS R17, [R2+UR9+0x4] ;  /* 0x0000040902118984 */ /* 0x000fe80008000800 */
[----:B------:R-:W0:Y:S04]  /*2210*/  @!P0 LDS R8, [R2+UR9+0x8] ;  /* 0x0000080902088984 */ /* 0x000e280008000800 */
[----:B------:R-:W3:Y:S01]  /*2220*/  @!P0 LDS R19, [R2+UR9+0xc] ;  /* 0x00000c0902138984 */ /* 0x000ee20008000800 */
[----:B0-----:R-:W-:-:S04]  /*2230*/  @!P0 IADD3 R4, PT, PT, R8, R17, R4 ;  /* 0x0000001108048210 */ /* 0x001fc80007ffe004 */
[----:B---3--:R-:W-:-:S05]  /*2240*/  @!P0 IADD3 R19, PT, PT, R4, R19, RZ ;  /* 0x0000001304138210 */ /* 0x008fca0007ffe0ff */
[----:B------:R-:W-:Y:S01]  /*2250*/  @!P0 STS [R2+UR9], R19 ;  /* 0x0000001302008988 */ /* 0x000fe20008000809 */
[----:B------:R-:W-:Y:S01]  /*2260*/  BAR.SYNC.DEFER_BLOCKING 0x0 ;  /* 0x0000000000007b1d */ /* 0x000fe20000010000 */
[----:B------:R-:W-:-:S05]  /*2270*/  ISETP.NE.AND P0, PT, R6, RZ, PT ;  /* 0x000000ff0600720c */ /* 0x000fca0003f05270 */
[----:B------:R-:W-:Y:S04]  /*2280*/  @!P1 LDS R4, [R2+UR9] ;  /* 0x0000000902049984 */ /* 0x000fe80008000800 */
[----:B------:R-:W-:Y:S04]  /*2290*/  @!P1 LDS R7, [R2+UR9+0x10] ;  /* 0x0000100902079984 */ /* 0x000fe80008000800 */
[----:B------:R-:W0:Y:S04]  /*22a0*/  @!P1 LDS R8, [R2+UR9+0x20] ;  /* 0x0000200902089984 */ /* 0x000e280008000800 */
[----:B------:R-:W3:Y:S01]  /*22b0*/  @!P1 LDS R9, [R2+UR9+0x30] ;  /* 0x0000300902099984 */ /* 0x000ee20008000800 */
[----:B0-----:R-:W-:-:S05]  /*22c0*/  @!P1 IADD3 R4, PT, PT, R8, R7, R4 ;  /* 0x0000000708049210 */ /* 0x001fca0007ffe004 */
[----:B---3--:R-:W-:-:S05]  /*22d0*/  @!P1 IMAD.IADD R9, R4, 0x1, R9 ;  /* 0x0000000104099824 */ /* 0x008fca00078e0209 */
[----:B------:R0:W-:Y:S01]  /*22e0*/  @!P1 STS [R2+UR9], R9 ;  /* 0x0000000902009988 */ /* 0x0001e20008000809 */
[----:B------:R-:W-:Y:S06]  /*22f0*/  BAR.SYNC.DEFER_BLOCKING 0x0 ;  /* 0x0000000000007b1d */ /* 0x000fec0000010000 */
[----:B------:R-:W-:Y:S05]  /*2300*/  @P0 BRA `(.L_x_28) ;  /* 0x0000000000280947 */ /* 0x000fea0003800000 */
[----:B------:R-:W-:Y:S04]  /*2310*/  LDS R4, [R2+UR9] ;  /* 0x0000000902047984 */ /* 0x000fe80008000800 */
[----:B------:R-:W3:Y:S02]  /*2320*/  LDS R7, [R2+UR9+0x40] ;  /* 0x0000400902077984 */ /* 0x000ee40008000800 */
[----:B---3--:R-:W-:Y:S02]  /*2330*/  IADD3 R4, PT, PT, R4, R7, RZ ;  /* 0x0000000704047210 */ /* 0x008fe40007ffe0ff */
[----:B------:R-:W-:Y:S02]  /*2340*/  IADD3 R7, P0, PT, R14, UR5, RZ ;  /* 0x000000050e077c10 */ /* 0x000fe4000ff1e0ff */
[----:B0-----:R-:W0:Y:S02]  /*2350*/  I2F.F64.U32 R8, R4 ;  /* 0x0000000400087312 */ /* 0x001e240000201800 */
[----:B------:R-:W-:-:S02]  /*2360*/  IADD3.X R16, PT, PT, R5, UR6, RZ, P0, !PT ;  /* 0x0000000605107c10 */ /* 0x000fc400087fe4ff */
[----:B-1----:R-:W-:-:S04]  /*2370*/  LEA R10, P0, R7, UR12, 0x3 ;  /* 0x0000000c070a7c11 */ /* 0x002fc8000f8018ff */
[----:B------:R-:W-:Y:S01]  /*2380*/  LEA.HI.X R11, R7, UR13, R16, 0x3, P0 ;  /* 0x0000000d070b7c11 */ /* 0x000fe200080f1c10 */
[----:B0-----:R-:W-:-:S07]  /*2390*/  DMUL R8, R8, 2.3283064365386962891e-10 ;  /* 0x3df0000008087828 */ /* 0x001fce0000000000 */
[----:B------:R3:W-:Y:S04]  /*23a0*/  STG.E.64 desc[UR10][R10.64], R8 ;  /* 0x000000080a007986 */ /* 0x0007e8000c101b0a */
.L_x_28:
[----:B-1----:R-:W-:Y:S05]  /*23b0*/  BSYNC.RECONVERGENT B0 ;  /* 0x0000000000007941 */ /* 0x002fea0003800200 */
.L_x_27:
[----:B0-23--:R-:W2:Y:S01]  /*23c0*/  LDG.E.64 R8, desc[UR10][R12.64] ;  /* 0x0000000a0c087981 */ /* 0x00dea2000c1e1b00 */
[----:B------:R-:W-:-:S07]  /*23d0*/  UIADD3 UR5, UPT, UPT, UR4, 0x1, URZ ;  /* 0x0000000104057890 */ /* 0x000fce000fffe0ff */
[----:B------:R-:W-:Y:S01]  /*23e0*/  UMOV UR4, UR5 ;  /* 0x0000000500047c82 */ /* 0x000fe20008000000 */
[----:B--2---:R-:W-:-:S04]  /*23f0*/  ISETP.GT.U32.AND P0, PT, R8, UR5, PT ;  /* 0x0000000508007c0c */ /* 0x004fc8000bf04070 */
[----:B------:R-:W-:-:S13]  /*2400*/  ISETP.GT.AND.EX P0, PT, R9, RZ, PT, P0 ;  /* 0x000000ff0900720c */ /* 0x000fda0003f04300 */
[----:B------:R-:W-:Y:S05]  /*2410*/  @P0 BRA `(.L_x_29) ;  /* 0xfffffffc00280947 */ /* 0x000fea000383ffff */
[----:B------:R-:W-:Y:S05]  /*2420*/  EXIT ;  /* 0x000000000000794d */ /* 0x000fea0003800000 */
.L_x_30:
[----:B------:R-:W-:-:S00]  /*2430*/  BRA `(.L_x_30) ;  /* 0xfffffffc00fc7947 */ /* 0x000fc0000383ffff */
[----:B------:R-:W-:-:S00]  /*2440*/  NOP ;  /* 0x0000000000007918 */ /* 0x000fc00000000000 */
        /* <DEDUP_REMOVED lines=11> */
.L_x_93:


//--------------------- .text._Z32gm29_kernel_generate_array_floatP10gm29_statePfPl --------------------------
	.section	.text._Z32gm29_kernel_generate_array_floatP10gm29_statePfPl,"ax",@progbits
	.align	128
        .global         _Z32gm29_kernel_generate_array_floatP10gm29_statePfPl
        .type           _Z32gm29_kernel_generate_array_floatP10gm29_statePfPl,@function
        .size           _Z32gm29_kernel_generate_array_floatP10gm29_statePfPl,(.L_x_94 - _Z32gm29_kernel_generate_array_floatP10gm29_statePfPl)
        .other          _Z32gm29_kernel_generate_array_floatP10gm29_statePfPl,@"STO_CUDA_ENTRY STV_DEFAULT"
_Z32gm29_kernel_generate_array_floatP10gm29_statePfPl:
.text._Z32gm29_kernel_generate_array_floatP10gm29_statePfPl:
        /* <DEDUP_REMOVED lines=30> */
.L_x_43:
        /* <DEDUP_REMOVED lines=26> */
.L_x_39:
        /* <DEDUP_REMOVED lines=69> */
.L_x_38:
[----:B------:R-:W-:Y:S05]  /*07d0*/  BSYNC.RECONVERGENT B3 ;  /* 0x0000000000037941 */ /* 0x000fea0003800200 */
.L_x_37:
        /* <DEDUP_REMOVED lines=17> */
.L_x_36:
[----:B------:R-:W-:Y:S05]  /*08f0*/  BSYNC.RECONVERGENT B2 ;  /* 0x0000000000027941 */ /* 0x000fea0003800200 */
.L_x_35:
        /* <DEDUP_REMOVED lines=23> */
.L_x_42:
        /* <DEDUP_REMOVED lines=69> */
.L_x_41:
[----:B------:R-:W-:Y:S05]  /*0ec0*/  BSYNC.RECONVERGENT B2 ;  /* 0x0000000000027941 */ /* 0x000fea0003800200 */
.L_x_40:
        /* <DEDUP_REMOVED lines=17> */
.L_x_34:
[----:B------:R-:W-:Y:S05]  /*0fe0*/  BSYNC.RECONVERGENT B0 ;  /* 0x0000000000007941 */ /* 0x000fea0003800200 */
.L_x_33:
[----:B------:R-:W-:Y:S01]  /*0ff0*/  ISETP.GT.U32.AND P0, PT, R10, 0x1, PT ;  /* 0x000000010a00780c */ /* 0x000fe20003f04070 */
[----:B------:R-:W-:Y:S01]  /*1000*/  VIADD R8, R8, 0x1 ;  /* 0x0000000108087836 */ /* 0x000fe20000000000 */
[--C-:B------:R-:W-:Y:S02]  /*1010*/  SHF.R.U64 R10, R10, 0x1, R11.reuse ;  /* 0x000000010a0a7819 */ /* 0x100fe4000000120b */
[----:B------:R-:W-:Y:S02]  /*1020*/  ISETP.GT.U32.AND.EX P0, PT, R11, RZ, PT, P0 ;  /* 0x000000ff0b00720c */ /* 0x000fe40003f04100 */
[----:B------:R-:W-:-:S11]  /*1030*/  SHF.R.U32.HI R11, RZ, 0x1, R11 ;  /* 0x00000001ff0b7819 */ /* 0x000fd6000001160b */
[----:B------:R-:W-:Y:S05]  /*1040*/  @P0 BRA `(.L_x_43) ;  /* 0xfffffff000640947 */ /* 0x000fea000383ffff */
.L_x_32:
[----:B------:R-:W-:Y:S05]  /*1050*/  BSYNC.RECONVERGENT B1 ;  /* 0x0000000000017941 */ /* 0x000fea0003800200 */
.L_x_31:
        /* <DEDUP_REMOVED lines=11> */
.L_x_57:
        /* <DEDUP_REMOVED lines=26> */
.L_x_52:
        /* <DEDUP_REMOVED lines=70> */
.L_x_51:
[----:B------:R-:W-:Y:S05]  /*1710*/  BSYNC.RECONVERGENT B3 ;  /* 0x0000000000037941 */ /* 0x000fea0003800200 */
.L_x_50:
        /* <DEDUP_REMOVED lines=17> */
.L_x_49:
[----:B------:R-:W-:Y:S05]  /*1830*/  BSYNC.RECONVERGENT B2 ;  /* 0x0000000000027941 */ /* 0x000fea0003800200 */
.L_x_48:
        /* <DEDUP_REMOVED lines=23> */
.L_x_56:
        /* <DEDUP_REMOVED lines=69> */
.L_x_55:
[----:B------:R-:W-:-:S07]  /*1e00*/  IMAD.MOV.U32 R17, RZ, RZ, R19 ;  /* 0x000000ffff117224 */ /* 0x000fce00078e0013 */
.L_x_54:
[----:B------:R-:W-:Y:S05]  /*1e10*/  BSYNC.RECONVERGENT B2 ;  /* 0x0000000000027941 */ /* 0x000fea0003800200 */
.L_x_53:
        /* <DEDUP_REMOVED lines=17> */
.L_x_47:
[----:B------:R-:W-:Y:S05]  /*1f30*/  BSYNC.RECONVERGENT B0 ;  /* 0x0000000000007941 */ /* 0x000fea0003800200 */
.L_x_46:
[C---:B------:R-:W-:Y:S02]  /*1f40*/  ISETP.GT.U32.AND P0, PT, R8.reuse, 0x1, PT ;  /* 0x000000010800780c */ /* 0x040fe40003f04070 */
[--C-:B------:R-:W-:Y:S02]  /*1f50*/  SHF.R.U64 R8, R8, 0x1, R9.reuse ;  /* 0x0000000108087819 */ /* 0x100fe40000001209 */
[----:B------:R-:W-:Y:S02]  /*1f60*/  ISETP.GT.U32.AND.EX P0, PT, R9, RZ, PT, P0 ;  /* 0x000000ff0900720c */ /* 0x000fe40003f04100 */
[----:B------:R-:W-:Y:S02]  /*1f70*/  SHF.R.U32.HI R9, RZ, 0x1, R9 ;  /* 0x00000001ff097819 */ /* 0x000fe40000011609 */
[----:B------:R-:W-:-:S09]  /*1f80*/  IADD3 R10, PT, PT, R10, 0x1, RZ ;  /* 0x000000010a0a7810 */ /* 0x000fd20007ffe0ff */
[----:B------:R-:W-:Y:S05]  /*1f90*/  @P0 BRA `(.L_x_57) ;  /* 0xfffffff0005c0947 */ /* 0x000fea000383ffff */
.L_x_45:
[----:B------:R-:W-:Y:S05]  /*1fa0*/  BSYNC.RECONVERGENT B1 ;  /* 0x0000000000017941 */ /* 0x000fea0003800200 */
.L_x_44:
        /* <DEDUP_REMOVED lines=17> */
.L_x_60:
        /* <DEDUP_REMOVED lines=37> */
[----:B------:R-:W-:Y:S01]  /*2310*/  LDS R4, [R2+UR9] ;  /* 0x0000000902047984 */ /* 0x000fe20008000800 */
[----:B0-----:R-:W-:-:S03]  /*2320*/  IADD3 R9, P0, PT, R14, UR5, RZ ;  /* 0x000000050e097c10 */ /* 0x001fc6000ff1e0ff */
[----:B------:R-:W0:Y:S01]  /*2330*/  LDS R7, [R2+UR9+0x40] ;  /* 0x0000400902077984 */ /* 0x000e220008000800 */
[----:B------:R-:W-:Y:S02]  /*2340*/  IADD3.X R12, PT, PT, R5, UR6, RZ, P0, !PT ;  /* 0x00000006050c7c10 */ /* 0x000fe400087fe4ff */
[----:B-1----:R-:W-:-:S04]  /*2350*/  LEA R8, P0, R9, UR12, 0x2 ;  /* 0x0000000c09087c11 */ /* 0x002fc8000f8010ff */
[----:B------:R-:W-:Y:S02]  /*2360*/  LEA.HI.X R9, R9, UR13, R12, 0x2, P0 ;  /* 0x0000000d09097c11 */ /* 0x000fe400080f140c */
[----:B0-----:R-:W-:-:S04]  /*2370*/  IADD3 R4, PT, PT, R4, R7, RZ ;  /* 0x0000000704047210 */ /* 0x001fc80007ffe0ff */
[----:B------:R-:W-:-:S05]  /*2380*/  I2FP.F32.U32 R4, R4 ;  /* 0x0000000400047245 */ /* 0x000fca0000201000 */
[----:B------:R-:W-:-:S05]  /*2390*/  FMUL R7, R4, 2.3283064365386962891e-10 ;  /* 0x2f80000004077820 */ /* 0x000fca0000400000 */
[----:B------:R3:W-:Y:S02]  /*23a0*/  STG.E desc[UR10][R8.64], R7 ;  /* 0x0000000708007986 */ /* 0x0007e4000c10190a */
.L_x_59:
[----:B-1----:R-:W-:Y:S05]  /*23b0*/  BSYNC.RECONVERGENT B0 ;  /* 0x0000000000007941 */ /* 0x002fea0003800200 */
.L_x_58:
[----:B0-23--:R-:W2:Y:S01]  /*23c0*/  LDG.E.64 R8, desc[UR10][R10.64] ;  /* 0x0000000a0a087981 */ /* 0x00dea2000c1e1b00 */
[----:B------:R-:W-:-:S07]  /*23d0*/  UIADD3 UR5, UPT, UPT, UR4, 0x1, URZ ;  /* 0x0000000104057890 */ /* 0x000fce000fffe0ff */
[----:B------:R-:W-:Y:S01]  /*23e0*/  UMOV UR4, UR5 ;  /* 0x0000000500047c82 */ /* 0x000fe20008000000 */
[----:B--2---:R-:W-:-:S04]  /*23f0*/  ISETP.GT.U32.AND P0, PT, R8, UR5, PT ;  /* 0x0000000508007c0c */ /* 0x004fc8000bf04070 */
[----:B------:R-:W-:-:S13]  /*2400*/  ISETP.GT.AND.EX P0, PT, R9, RZ, PT, P0 ;  /* 0x000000ff0900720c */ /* 0x000fda0003f04300 */
[----:B------:R-:W-:Y:S05]  /*2410*/  @P0 BRA `(.L_x_60) ;  /* 0xfffffffc00280947 */ /* 0x000fea000383ffff */
[----:B------:R-:W-:Y:S05]  /*2420*/  EXIT ;  /* 0x000000000000794d */ /* 0x000fea0003800000 */
.L_x_61:
        /* <DEDUP_REMOVED lines=13> */
.L_x_94:


//--------------------- .text._Z26gm29_kernel_generate_arrayP10gm29_statePjPl --------------------------
	.section	.text._Z26gm29_kernel_generate_arrayP10gm29_statePjPl,"ax",@progbits
	.align	128
        .global         _Z26gm29_kernel_generate_arrayP10gm29_statePjPl
        .type           _Z26gm29_kernel_generate_arrayP10gm29_statePjPl,@function
        .size           _Z26gm29_kernel_generate_arrayP10gm29_statePjPl,(.L_x_95 - _Z26gm29_kernel_generate_arrayP10gm29_statePjPl)
        .other          _Z26gm29_kernel_generate_arrayP10gm29_statePjPl,@"STO_CUDA_ENTRY STV_DEFAULT"
_Z26gm29_kernel_generate_arrayP10gm29_statePjPl:
.text._Z26gm29_kernel_generate_arrayP10gm29_statePjPl:
        /* <DEDUP_REMOVED lines=30> */
.L_x_74:
        /* <DEDUP_REMOVED lines=26> */
.L_x_70:
        /* <DEDUP_REMOVED lines=69> */
.L_x_69:
[----:B------:R-:W-:Y:S05]  /*07d0*/  BSYNC.RECONVERGENT B3 ;  /* 0x0000000000037941 */ /* 0x000fea0003800200 */
.L_x_68:
        /* <DEDUP_REMOVED lines=17> */
.L_x_67:
[----:B------:R-:W-:Y:S05]  /*08f0*/  BSYNC.RECONVERGENT B2 ;  /* 0x0000000000027941 */ /* 0x000fea0003800200 */
.L_x_66:
        /* <DEDUP_REMOVED lines=23> */
.L_x_73:
        /* <DEDUP_REMOVED lines=69> */
.L_x_72:
[----:B------:R-:W-:Y:S05]  /*0ec0*/  BSYNC.RECONVERGENT B2 ;  /* 0x0000000000027941 */ /* 0x000fea0003800200 */
.L_x_71:
        /* <DEDUP_REMOVED lines=17> */
.L_x_65:
[----:B------:R-:W-:Y:S05]  /*0fe0*/  BSYNC.RECONVERGENT B0 ;  /* 0x0000000000007941 */ /* 0x000fea0003800200 */
.L_x_64:
[----:B------:R-:W-:Y:S01]  /*0ff0*/  ISETP.GT.U32.AND P0, PT, R10, 0x1, PT ;  /* 0x000000010a00780c */ /* 0x000fe20003f04070 */
[----:B------:R-:W-:Y:S01]  /*1000*/  VIADD R8, R8, 0x1 ;  /* 0x0000000108087836 */ /* 0x000fe20000000000 */
[--C-:B------:R-:W-:Y:S02]  /*1010*/  SHF.R.U64 R10, R10, 0x1, R11.reuse ;  /* 0x000000010a0a7819 */ /* 0x100fe4000000120b */
[----:B------:R-:W-:Y:S02]  /*1020*/  ISETP.GT.U32.AND.EX P0, PT, R11, RZ, PT, P0 ;  /* 0x000000ff0b00720c */ /* 0x000fe40003f04100 */
[----:B------:R-:W-:-:S11]  /*1030*/  SHF.R.U32.HI R11, RZ, 0x1, R11 ;  /* 0x00000001ff0b7819 */ /* 0x000fd6000001160b */
[----:B------:R-:W-:Y:S05]  /*1040*/  @P0 BRA `(.L_x_74) ;  /* 0xfffffff000640947 */ /* 0x000fea000383ffff */
.L_x_63:
[----:B------:R-:W-:Y:S05]  /*1050*/  BSYNC.RECONVERGENT B1 ;  /* 0x0000000000017941 */ /* 0x000fea0003800200 */
.L_x_62:
        /* <DEDUP_REMOVED lines=11> */
.L_x_88:
        /* <DEDUP_REMOVED lines=26> */
.L_x_83:
        /* <DEDUP_REMOVED lines=70> */
.L_x_82:
[----:B------:R-:W-:Y:S05]  /*1710*/  BSYNC.RECONVERGENT B3 ;  /* 0x0000000000037941 */ /* 0x000fea0003800200 */
.L_x_81:
        /* <DEDUP_REMOVED lines=17> */
.L_x_80:
[----:B------:R-:W-:Y:S05]  /*1830*/  BSYNC.RECONVERGENT B2 ;  /* 0x0000000000027941 */ /* 0x000fea0003800200 */
.L_x_79:
        /* <DEDUP_REMOVED lines=23> */
.L_x_87:
        /* <DEDUP_REMOVED lines=69> */
.L_x_86:
[----:B------:R-:W-:-:S07]  /*1e00*/  IMAD.MOV.U32 R17, RZ, RZ, R19 ;  /* 0x000000ffff117224 */ /* 0x000fce00078e0013 */
.L_x_85:
[----:B------:R-:W-:Y:S05]  /*1e10*/  BSYNC.RECONVERGENT B2 ;  /* 0x0000000000027941 */ /* 0x000fea0003800200 */
.L_x_84:
        /* <DEDUP_REMOVED lines=17> */
.L_x_78:
[----:B------:R-:W-:Y:S05]  /*1f30*/  BSYNC.RECONVERGENT B0 ;  /* 0x0000000000007941 */ /* 0x000fea0003800200 */
.L_x_77:
[C---:B------:R-:W-:Y:S02]  /*1f40*/  ISETP.GT.U32.AND P0, PT, R8.reuse, 0x1, PT ;  /* 0x000000010800780c */ /* 0x040fe40003f04070 */
[--C-:B------:R-:W-:Y:S02]  /*1f50*/  SHF.R.U64 R8, R8, 0x1, R9.reuse ;  /* 0x0000000108087819 */ /* 0x100fe40000001209 */
[----:B------:R-:W-:Y:S02]  /*1f60*/  ISETP.GT.U32.AND.EX P0, PT, R9, RZ, PT, P0 ;  /* 0x000000ff0900720c */ /* 0x000fe40003f04100 */
[----:B------:R-:W-:Y:S02]  /*1f70*/  SHF.R.U32.HI R9, RZ, 0x1, R9 ;  /* 0x00000001ff097819 */ /* 0x000fe40000011609 */
[----:B------:R-:W-:-:S09]  /*1f80*/  IADD3 R10, PT, PT, R10, 0x1, RZ ;  /* 0x000000010a0a7810 */ /* 0x000fd20007ffe0ff */
[----:B------:R-:W-:Y:S05]  /*1f90*/  @P0 BRA `(.L_x_88) ;  /* 0xfffffff0005c0947 */ /* 0x000fea000383ffff */
.L_x_76:
[----:B------:R-:W-:Y:S05]  /*1fa0*/  BSYNC.RECONVERGENT B1 ;  /* 0x0000000000017941 */ /* 0x000fea0003800200 */
.L_x_75:
        /* <DEDUP_REMOVED lines=17> */
.L_x_91:
        /* <DEDUP_REMOVED lines=43> */
[----:B0-----:R-:W-:-:S05]  /*2370*/  IADD3 R7, PT, PT, R4, R7, RZ ;  /* 0x0000000704077210 */ /* 0x001fca0007ffe0ff */
[----:B------:R3:W-:Y:S02]  /*2380*/  STG.E desc[UR10][R8.64], R7 ;  /* 0x0000000708007986 */ /* 0x0007e4000c10190a */
.L_x_90:
[----:B-1----:R-:W-:Y:S05]  /*2390*/  BSYNC.RECONVERGENT B0 ;  /* 0x0000000000007941 */ /* 0x002fea0003800200 */
.L_x_89:
[----:B0-23--:R-:W2:Y:S01]  /*23a0*/  LDG.E.64 R8, desc[UR10][R10.64] ;  /* 0x0000000a0a087981 */ /* 0x00dea2000c1e1b00 */
[----:B------:R-:W-:-:S07]  /*23b0*/  UIADD3 UR5, UPT, UPT, UR4, 0x1, URZ ;  /* 0x0000000104057890 */ /* 0x000fce000fffe0ff */
[----:B------:R-:W-:Y:S01]  /*23c0*/  UMOV UR4, UR5 ;  /* 0x0000000500047c82 */ /* 0x000fe20008000000 */
[----:B--2---:R-:W-:-:S04]  /*23d0*/  ISETP.GT.U32.AND P0, PT, R8, UR5, PT ;  /* 0x0000000508007c0c */ /* 0x004fc8000bf04070 */
[----:B------:R-:W-:-:S13]  /*23e0*/  ISETP.GT.AND.EX P0, PT, R9, RZ, PT, P0 ;  /* 0x000000ff0900720c */ /* 0x000fda0003f04300 */
[----:B------:R-:W-:Y:S05]  /*23f0*/  @P0 BRA `(.L_x_91) ;  /* 0xfffffffc00300947 */ /* 0x000fea000383ffff */
[----:B------:R-:W-:Y:S05]  /*2400*/  EXIT ;  /* 0x000000000000794d */ /* 0x000fea0003800000 */
.L_x_92:
        /* <DEDUP_REMOVED lines=15> */
.L_x_95:


//--------------------- .nv.shared._Z33gm29_kernel_generate_array_doubleP10gm29_statePdPl --------------------------
	.section	.nv.shared._Z33gm29_kernel_generate_array_doubleP10gm29_statePdPl,"aw",@nobits
	.sectionflags	@""
	.align	4
.nv.shared._Z33gm29_kernel_generate_array_doubleP10gm29_statePdPl:
	.zero		2560


//--------------------- .nv.shared.reserved.0     --------------------------
	.section	.nv.shared.reserved.0,"aw",@nobits
	.weak		__nv_reservedSMEM_offset_0_alias
	.size		__nv_reservedSMEM_offset_0_alias, 0, 64
	.other		__nv_reservedSMEM_offset_0_alias,@"STO_CUDA_RESERVED_SHARED STV_DEFAULT"
__nv_reservedSMEM_offset_0_alias:
	.zero		0
	.zero		64


//--------------------- .nv.shared._Z32gm29_kernel_generate_array_floatP10gm29_statePfPl --------------------------
	.section	.nv.shared._Z32gm29_kernel_generate_array_floatP10gm29_statePfPl,"aw",@nobits
	.sectionflags	@""
	.align	4
.nv.shared._Z32gm29_kernel_generate_array_floatP10gm29_statePfPl:
	.zero		2560


//--------------------- .nv.shared._Z26gm29_kernel_generate_arrayP10gm29_statePjPl --------------------------
	.section	.nv.shared._Z26gm29_kernel_generate_arrayP10gm29_statePjPl,"aw",@nobits
	.sectionflags	@""
	.align	4
.nv.shared._Z26gm29_kernel_generate_arrayP10gm29_statePjPl:
	.zero		2560


//--------------------- .nv.constant0._Z33gm29_kernel_generate_array_doubleP10gm29_statePdPl --------------------------
	.section	.nv.constant0._Z33gm29_kernel_generate_array_doubleP10gm29_statePdPl,"a",@progbits
	.sectionflags	@""
	.align	4
.nv.constant0._Z33gm29_kernel_generate_array_doubleP10gm29_statePdPl:
	.zero		920


//--------------------- .nv.constant0._Z32gm29_kernel_generate_array_floatP10gm29_statePfPl --------------------------
	.section	.nv.constant0._Z32gm29_kernel_generate_array_floatP10gm29_statePfPl,"a",@progbits
	.sectionflags	@""
	.align	4
.nv.constant0._Z32gm29_kernel_generate_array_floatP10gm29_statePfPl:
	.zero		920


//--------------------- .nv.constant0._Z26gm29_kernel_generate_arrayP10gm29_statePjPl --------------------------
	.section	.nv.constant0._Z26gm29_kernel_generate_arrayP10gm29_statePjPl,"a",@progbits
	.sectionflags	@""
	.align	4
.nv.constant0._Z26gm29_kernel_generate_arrayP10gm29_statePjPl:
	.zero		920


//--------------------- SYMBOLS --------------------------

	.type		.nv.reservedSmem.offset0,@object
	.size		.nv.reservedSmem.offset0,0x4
	.type		.nv.reservedSmem.cap,@object
	.size		.nv.reservedSmem.cap,0x4
